//
// Generated by NVIDIA NVVM Compiler
//
// Compiler Build ID: CL-36424714
// Cuda compilation tools, release 13.0, V13.0.88
// Based on NVVM 20.0.0
//

.version 9.0
.target sm_100
.address_size 64

	// .globl	_Z15cleaning_kernelPiS_iiPKiiddd
.func  (.param .align 16 .b8 func_retval0[16]) __internal_trig_reduction_slowpathd
(
	.param .b64 __internal_trig_reduction_slowpathd_param_0
)
;
// _ZZ18compute_sum_kernelPKiiidddPxPiE5s_sum has been demoted
// _ZZ18compute_sum_kernelPKiiidddPxPiE7s_count has been demoted
// _ZZ23compute_variance_kernelPKiiiddddPdPiE8s_sq_dev has been demoted
// _ZZ23compute_variance_kernelPKiiiddddPdPiE7s_count has been demoted
.global .align 8 .b8 __cudart_i2opi_d[144] = {8, 93, 141, 31, 177, 95, 251, 107, 234, 146, 82, 138, 247, 57, 7, 61, 123, 241, 229, 235, 199, 186, 39, 117, 45, 234, 95, 158, 102, 63, 70, 79, 183, 9, 203, 39, 207, 126, 54, 109, 31, 109, 10, 90, 139, 17, 47, 239, 15, 152, 5, 222, 255, 151, 248, 31, 59, 40, 249, 189, 139, 95, 132, 156, 244, 57, 83, 131, 57, 214, 145, 57, 65, 126, 95, 180, 38, 112, 156, 233, 132, 68, 187, 46, 245, 53, 130, 232, 62, 167, 41, 177, 28, 235, 29, 254, 28, 146, 209, 9, 234, 46, 73, 6, 224, 210, 77, 66, 58, 110, 36, 183, 97, 197, 187, 222, 171, 99, 81, 254, 65, 144, 67, 60, 153, 149, 98, 219, 192, 221, 52, 245, 209, 87, 39, 252, 41, 21, 68, 78, 110, 131, 249, 162};
.global .align 16 .b8 __cudart_sin_cos_coeffs[128] = {70, 210, 176, 44, 241, 229, 90, 190, 146, 227, 172, 105, 227, 29, 199, 62, 161, 98, 219, 25, 160, 1, 42, 191, 24, 8, 17, 17, 17, 17, 129, 63, 84, 85, 85, 85, 85, 85, 197, 191, 0, 0, 0, 0, 0, 0, 0, 0, 0, 0, 0, 0, 0, 0, 0, 0, 100, 129, 253, 32, 131, 255, 168, 189, 40, 133, 239, 193, 167, 238, 33, 62, 217, 230, 6, 142, 79, 126, 146, 190, 233, 188, 221, 25, 160, 1, 250, 62, 71, 93, 193, 22, 108, 193, 86, 191, 81, 85, 85, 85, 85, 85, 165, 63, 0, 0, 0, 0, 0, 0, 224, 191, 0, 0, 0, 0, 0, 0, 240, 63};

.visible .entry _Z15cleaning_kernelPiS_iiPKiiddd(
	.param .u64 .ptr .align 1 _Z15cleaning_kernelPiS_iiPKiiddd_param_0,
	.param .u64 .ptr .align 1 _Z15cleaning_kernelPiS_iiPKiiddd_param_1,
	.param .u32 _Z15cleaning_kernelPiS_iiPKiiddd_param_2,
	.param .u32 _Z15cleaning_kernelPiS_iiPKiiddd_param_3,
	.param .u64 .ptr .align 1 _Z15cleaning_kernelPiS_iiPKiiddd_param_4,
	.param .u32 _Z15cleaning_kernelPiS_iiPKiiddd_param_5,
	.param .f64 _Z15cleaning_kernelPiS_iiPKiiddd_param_6,
	.param .f64 _Z15cleaning_kernelPiS_iiPKiiddd_param_7,
	.param .f64 _Z15cleaning_kernelPiS_iiPKiiddd_param_8
)
{
	.reg .pred 	%p<22>;
	.reg .b32 	%r<40>;
	.reg .b64 	%rd<26>;
	.reg .b64 	%fd<97>;

	ld.param.u32 	%r14, [_Z15cleaning_kernelPiS_iiPKiiddd_param_2];
	ld.param.u32 	%r15, [_Z15cleaning_kernelPiS_iiPKiiddd_param_3];
	ld.param.u64 	%rd3, [_Z15cleaning_kernelPiS_iiPKiiddd_param_4];
	ld.param.u32 	%r16, [_Z15cleaning_kernelPiS_iiPKiiddd_param_5];
	ld.param.f64 	%fd16, [_Z15cleaning_kernelPiS_iiPKiiddd_param_6];
	ld.param.f64 	%fd17, [_Z15cleaning_kernelPiS_iiPKiiddd_param_7];
	ld.param.f64 	%fd18, [_Z15cleaning_kernelPiS_iiPKiiddd_param_8];
	mov.u32 	%r17, %ctaid.x;
	mov.u32 	%r18, %ntid.x;
	mov.u32 	%r19, %tid.x;
	mad.lo.s32 	%r1, %r17, %r18, %r19;
	add.f64 	%fd1, %fd16, %fd16;
	mul.f64 	%fd2, %fd17, 0d3FE0000000000000;
	div.rn.f64 	%fd19, %fd1, %fd2;
	add.f64 	%fd20, %fd19, 0d3FF0000000000000;
	cvt.rzi.s32.f64 	%r20, %fd20;
	setp.ge.s32 	%p1, %r1, %r20;
	@%p1 bra 	$L__BB0_14;
	cvt.rn.f64.s32 	%fd21, %r1;
	mul.f64 	%fd22, %fd2, %fd21;
	sub.f64 	%fd3, %fd22, %fd16;
	mul.f64 	%fd23, %fd18, 0d400921FB54442D18;
	div.rn.f64 	%fd4, %fd23, 0d4066800000000000;
	abs.f64 	%fd5, %fd4;
	setp.neu.f64 	%p2, %fd5, 0d7FF0000000000000;
	@%p2 bra 	$L__BB0_3;
	mov.f64 	%fd29, 0d0000000000000000;
	mul.rn.f64 	%fd94, %fd4, %fd29;
	mov.b32 	%r37, 0;
	bra.uni 	$L__BB0_5;
$L__BB0_3:
	mul.f64 	%fd24, %fd4, 0d3FE45F306DC9C883;
	cvt.rni.s32.f64 	%r37, %fd24;
	cvt.rn.f64.s32 	%fd25, %r37;
	fma.rn.f64 	%fd26, %fd25, 0dBFF921FB54442D18, %fd4;
	fma.rn.f64 	%fd27, %fd25, 0dBC91A62633145C00, %fd26;
	fma.rn.f64 	%fd94, %fd25, 0dB97B839A252049C0, %fd27;
	setp.ltu.f64 	%p3, %fd5, 0d41E0000000000000;
	@%p3 bra 	$L__BB0_5;
	{ // callseq 0, 0
	.param .b64 param0;
	st.param.f64 	[param0], %fd4;
	.param .align 16 .b8 retval0[16];
	call.uni (retval0), 
	__internal_trig_reduction_slowpathd, 
	(
	param0
	);
	ld.param.f64 	%fd94, [retval0];
	ld.param.b32 	%r37, [retval0+8];
	} // callseq 0
$L__BB0_5:
	setp.neu.f64 	%p4, %fd5, 0d7FF0000000000000;
	shl.b32 	%r23, %r37, 6;
	cvt.u64.u32 	%rd4, %r23;
	and.b64  	%rd5, %rd4, 64;
	mov.u64 	%rd6, __cudart_sin_cos_coeffs;
	add.s64 	%rd7, %rd6, %rd5;
	mul.rn.f64 	%fd30, %fd94, %fd94;
	and.b32  	%r24, %r37, 1;
	setp.eq.b32 	%p5, %r24, 1;
	selp.f64 	%fd31, 0dBDA8FF8320FD8164, 0d3DE5DB65F9785EBA, %p5;
	ld.global.nc.v2.f64 	{%fd32, %fd33}, [%rd7];
	fma.rn.f64 	%fd34, %fd31, %fd30, %fd32;
	fma.rn.f64 	%fd35, %fd34, %fd30, %fd33;
	ld.global.nc.v2.f64 	{%fd36, %fd37}, [%rd7+16];
	fma.rn.f64 	%fd38, %fd35, %fd30, %fd36;
	fma.rn.f64 	%fd39, %fd38, %fd30, %fd37;
	ld.global.nc.v2.f64 	{%fd40, %fd41}, [%rd7+32];
	fma.rn.f64 	%fd42, %fd39, %fd30, %fd40;
	fma.rn.f64 	%fd43, %fd42, %fd30, %fd41;
	fma.rn.f64 	%fd44, %fd43, %fd94, %fd94;
	fma.rn.f64 	%fd45, %fd43, %fd30, 0d3FF0000000000000;
	selp.f64 	%fd46, %fd45, %fd44, %p5;
	and.b32  	%r25, %r37, 2;
	setp.eq.s32 	%p6, %r25, 0;
	mov.f64 	%fd47, 0d0000000000000000;
	sub.f64 	%fd48, %fd47, %fd46;
	selp.f64 	%fd49, %fd46, %fd48, %p6;
	fma.rn.f64 	%fd10, %fd3, %fd49, %fd16;
	@%p4 bra 	$L__BB0_7;
	mov.f64 	%fd55, 0d0000000000000000;
	mul.rn.f64 	%fd96, %fd4, %fd55;
	mov.b32 	%r39, 1;
	bra.uni 	$L__BB0_10;
$L__BB0_7:
	mul.f64 	%fd50, %fd4, 0d3FE45F306DC9C883;
	cvt.rni.s32.f64 	%r38, %fd50;
	cvt.rn.f64.s32 	%fd51, %r38;
	fma.rn.f64 	%fd52, %fd51, 0dBFF921FB54442D18, %fd4;
	fma.rn.f64 	%fd53, %fd51, 0dBC91A62633145C00, %fd52;
	fma.rn.f64 	%fd96, %fd51, 0dB97B839A252049C0, %fd53;
	setp.ltu.f64 	%p7, %fd5, 0d41E0000000000000;
	@%p7 bra 	$L__BB0_9;
	{ // callseq 1, 0
	.param .b64 param0;
	st.param.f64 	[param0], %fd4;
	.param .align 16 .b8 retval0[16];
	call.uni (retval0), 
	__internal_trig_reduction_slowpathd, 
	(
	param0
	);
	ld.param.f64 	%fd96, [retval0];
	ld.param.b32 	%r38, [retval0+8];
	} // callseq 1
$L__BB0_9:
	add.s32 	%r39, %r38, 1;
$L__BB0_10:
	shl.b32 	%r28, %r39, 6;
	cvt.u64.u32 	%rd8, %r28;
	and.b64  	%rd9, %rd8, 64;
	add.s64 	%rd11, %rd6, %rd9;
	mul.rn.f64 	%fd56, %fd96, %fd96;
	and.b32  	%r29, %r39, 1;
	setp.eq.b32 	%p8, %r29, 1;
	selp.f64 	%fd57, 0dBDA8FF8320FD8164, 0d3DE5DB65F9785EBA, %p8;
	ld.global.nc.v2.f64 	{%fd58, %fd59}, [%rd11];
	fma.rn.f64 	%fd60, %fd57, %fd56, %fd58;
	fma.rn.f64 	%fd61, %fd60, %fd56, %fd59;
	ld.global.nc.v2.f64 	{%fd62, %fd63}, [%rd11+16];
	fma.rn.f64 	%fd64, %fd61, %fd56, %fd62;
	fma.rn.f64 	%fd65, %fd64, %fd56, %fd63;
	ld.global.nc.v2.f64 	{%fd66, %fd67}, [%rd11+32];
	fma.rn.f64 	%fd68, %fd65, %fd56, %fd66;
	fma.rn.f64 	%fd69, %fd68, %fd56, %fd67;
	fma.rn.f64 	%fd70, %fd69, %fd96, %fd96;
	fma.rn.f64 	%fd71, %fd69, %fd56, 0d3FF0000000000000;
	selp.f64 	%fd72, %fd71, %fd70, %p8;
	and.b32  	%r30, %r39, 2;
	setp.eq.s32 	%p9, %r30, 0;
	mov.f64 	%fd73, 0d0000000000000000;
	sub.f64 	%fd74, %fd73, %fd72;
	selp.f64 	%fd75, %fd72, %fd74, %p9;
	fma.rn.f64 	%fd76, %fd3, %fd75, %fd16;
	div.rn.f64 	%fd77, %fd10, %fd17;
	mov.f64 	%fd78, 0d3FE0000000000000;
	copysign.f64 	%fd79, %fd77, %fd78;
	add.rz.f64 	%fd80, %fd77, %fd79;
	cvt.rzi.f64.f64 	%fd81, %fd80;
	cvt.rzi.s64.f64 	%rd12, %fd81;
	cvt.u32.u64 	%r10, %rd12;
	div.rn.f64 	%fd82, %fd76, %fd17;
	copysign.f64 	%fd83, %fd82, %fd78;
	add.rz.f64 	%fd84, %fd82, %fd83;
	cvt.rzi.f64.f64 	%fd85, %fd84;
	cvt.rzi.s64.f64 	%rd13, %fd85;
	cvt.u32.u64 	%r11, %rd13;
	setp.gt.s32 	%p10, %r10, -1;
	setp.gt.s32 	%p11, %r14, %r10;
	and.pred  	%p12, %p10, %p11;
	setp.gt.s32 	%p13, %r11, -1;
	setp.gt.s32 	%p14, %r15, %r11;
	and.pred  	%p15, %p13, %p14;
	and.pred  	%p17, %p12, %p15;
	not.pred 	%p18, %p17;
	@%p18 bra 	$L__BB0_14;
	ld.param.u64 	%rd25, [_Z15cleaning_kernelPiS_iiPKiiddd_param_1];
	mad.lo.s32 	%r12, %r15, %r10, %r11;
	cvta.to.global.u64 	%rd14, %rd25;
	mul.wide.s32 	%rd15, %r12, 4;
	add.s64 	%rd16, %rd14, %rd15;
	atom.global.exch.b32 	%r31, [%rd16], 1;
	setp.ne.s32 	%p19, %r31, 0;
	@%p19 bra 	$L__BB0_14;
	add.f64 	%fd86, %fd16, %fd3;
	div.rn.f64 	%fd87, %fd86, %fd1;
	cvt.rn.f64.s32 	%fd88, %r16;
	mul.f64 	%fd89, %fd87, %fd88;
	mov.f64 	%fd90, 0d3FE0000000000000;
	copysign.f64 	%fd91, %fd89, %fd90;
	add.rz.f64 	%fd92, %fd89, %fd91;
	cvt.rzi.f64.f64 	%fd93, %fd92;
	cvt.rzi.s64.f64 	%rd17, %fd93;
	cvt.u32.u64 	%r32, %rd17;
	max.s32 	%r33, %r32, 0;
	setp.lt.s32 	%p20, %r33, %r16;
	add.s32 	%r34, %r16, -1;
	selp.b32 	%r35, %r33, %r34, %p20;
	cvta.to.global.u64 	%rd18, %rd3;
	mul.wide.s32 	%rd19, %r35, 4;
	add.s64 	%rd20, %rd18, %rd19;
	ld.global.u32 	%r13, [%rd20];
	setp.lt.s32 	%p21, %r13, 1;
	@%p21 bra 	$L__BB0_14;
	ld.param.u64 	%rd24, [_Z15cleaning_kernelPiS_iiPKiiddd_param_0];
	cvta.to.global.u64 	%rd21, %rd24;
	add.s64 	%rd23, %rd21, %rd15;
	atom.global.add.u32 	%r36, [%rd23], %r13;
$L__BB0_14:
	ret;

}
	// .globl	_Z18compute_sum_kernelPKiiidddPxPi
.visible .entry _Z18compute_sum_kernelPKiiidddPxPi(
	.param .u64 .ptr .align 1 _Z18compute_sum_kernelPKiiidddPxPi_param_0,
	.param .u32 _Z18compute_sum_kernelPKiiidddPxPi_param_1,
	.param .u32 _Z18compute_sum_kernelPKiiidddPxPi_param_2,
	.param .f64 _Z18compute_sum_kernelPKiiidddPxPi_param_3,
	.param .f64 _Z18compute_sum_kernelPKiiidddPxPi_param_4,
	.param .f64 _Z18compute_sum_kernelPKiiidddPxPi_param_5,
	.param .u64 .ptr .align 1 _Z18compute_sum_kernelPKiiidddPxPi_param_6,
	.param .u64 .ptr .align 1 _Z18compute_sum_kernelPKiiidddPxPi_param_7
)
{
	.reg .pred 	%p<7>;
	.reg .b32 	%r<33>;
	.reg .b64 	%rd<22>;
	.reg .b64 	%fd<10>;
	// demoted variable
	.shared .align 8 .b8 _ZZ18compute_sum_kernelPKiiidddPxPiE5s_sum[4096];
	// demoted variable
	.shared .align 4 .b8 _ZZ18compute_sum_kernelPKiiidddPxPiE7s_count[2048];
	ld.param.u64 	%rd3, [_Z18compute_sum_kernelPKiiidddPxPi_param_0];
	ld.param.u32 	%r12, [_Z18compute_sum_kernelPKiiidddPxPi_param_1];
	ld.param.u32 	%r10, [_Z18compute_sum_kernelPKiiidddPxPi_param_2];
	ld.param.f64 	%fd1, [_Z18compute_sum_kernelPKiiidddPxPi_param_3];
	ld.param.f64 	%fd2, [_Z18compute_sum_kernelPKiiidddPxPi_param_4];
	ld.param.f64 	%fd3, [_Z18compute_sum_kernelPKiiidddPxPi_param_5];
	ld.param.u64 	%rd4, [_Z18compute_sum_kernelPKiiidddPxPi_param_6];
	ld.param.u64 	%rd5, [_Z18compute_sum_kernelPKiiidddPxPi_param_7];
	mov.u32 	%r1, %tid.x;
	mov.u32 	%r2, %ctaid.x;
	mov.u32 	%r32, %ntid.x;
	mad.lo.s32 	%r4, %r2, %r32, %r1;
	mul.lo.s32 	%r13, %r10, %r12;
	setp.ge.s32 	%p1, %r4, %r13;
	mov.b32 	%r31, 0;
	mov.b64 	%rd21, 0;
	@%p1 bra 	$L__BB1_3;
	div.s32 	%r15, %r4, %r10;
	mul.lo.s32 	%r16, %r15, %r10;
	sub.s32 	%r17, %r4, %r16;
	cvt.rn.f64.s32 	%fd4, %r17;
	sub.f64 	%fd5, %fd4, %fd1;
	cvt.rn.f64.s32 	%fd6, %r15;
	sub.f64 	%fd7, %fd6, %fd2;
	mul.f64 	%fd8, %fd7, %fd7;
	fma.rn.f64 	%fd9, %fd5, %fd5, %fd8;
	setp.gtu.f64 	%p2, %fd9, %fd3;
	@%p2 bra 	$L__BB1_3;
	cvta.to.global.u64 	%rd8, %rd3;
	mul.wide.s32 	%rd9, %r4, 4;
	add.s64 	%rd10, %rd8, %rd9;
	ld.global.s32 	%rd21, [%rd10];
	mov.b32 	%r31, 1;
$L__BB1_3:
	shl.b32 	%r19, %r1, 3;
	mov.u32 	%r20, _ZZ18compute_sum_kernelPKiiidddPxPiE5s_sum;
	add.s32 	%r6, %r20, %r19;
	st.shared.u64 	[%r6], %rd21;
	shl.b32 	%r21, %r1, 2;
	mov.u32 	%r22, _ZZ18compute_sum_kernelPKiiidddPxPiE7s_count;
	add.s32 	%r7, %r22, %r21;
	st.shared.u32 	[%r7], %r31;
	bar.sync 	0;
	setp.lt.u32 	%p3, %r32, 2;
	@%p3 bra 	$L__BB1_7;
$L__BB1_4:
	shr.u32 	%r9, %r32, 1;
	setp.ge.u32 	%p4, %r1, %r9;
	@%p4 bra 	$L__BB1_6;
	shl.b32 	%r23, %r9, 3;
	add.s32 	%r24, %r6, %r23;
	ld.shared.u64 	%rd11, [%r24];
	ld.shared.u64 	%rd12, [%r6];
	add.s64 	%rd13, %rd12, %rd11;
	st.shared.u64 	[%r6], %rd13;
	shl.b32 	%r25, %r9, 2;
	add.s32 	%r26, %r7, %r25;
	ld.shared.u32 	%r27, [%r26];
	ld.shared.u32 	%r28, [%r7];
	add.s32 	%r29, %r28, %r27;
	st.shared.u32 	[%r7], %r29;
$L__BB1_6:
	bar.sync 	0;
	setp.gt.u32 	%p5, %r32, 3;
	mov.u32 	%r32, %r9;
	@%p5 bra 	$L__BB1_4;
$L__BB1_7:
	setp.ne.s32 	%p6, %r1, 0;
	@%p6 bra 	$L__BB1_9;
	ld.shared.u64 	%rd14, [_ZZ18compute_sum_kernelPKiiidddPxPiE5s_sum];
	cvta.to.global.u64 	%rd15, %rd4;
	mul.wide.u32 	%rd16, %r2, 8;
	add.s64 	%rd17, %rd15, %rd16;
	st.global.u64 	[%rd17], %rd14;
	ld.shared.u32 	%r30, [_ZZ18compute_sum_kernelPKiiidddPxPiE7s_count];
	cvta.to.global.u64 	%rd18, %rd5;
	mul.wide.u32 	%rd19, %r2, 4;
	add.s64 	%rd20, %rd18, %rd19;
	st.global.u32 	[%rd20], %r30;
$L__BB1_9:
	ret;

}
	// .globl	_Z23compute_variance_kernelPKiiiddddPdPi
.visible .entry _Z23compute_variance_kernelPKiiiddddPdPi(
	.param .u64 .ptr .align 1 _Z23compute_variance_kernelPKiiiddddPdPi_param_0,
	.param .u32 _Z23compute_variance_kernelPKiiiddddPdPi_param_1,
	.param .u32 _Z23compute_variance_kernelPKiiiddddPdPi_param_2,
	.param .f64 _Z23compute_variance_kernelPKiiiddddPdPi_param_3,
	.param .f64 _Z23compute_variance_kernelPKiiiddddPdPi_param_4,
	.param .f64 _Z23compute_variance_kernelPKiiiddddPdPi_param_5,
	.param .f64 _Z23compute_variance_kernelPKiiiddddPdPi_param_6,
	.param .u64 .ptr .align 1 _Z23compute_variance_kernelPKiiiddddPdPi_param_7,
	.param .u64 .ptr .align 1 _Z23compute_variance_kernelPKiiiddddPdPi_param_8
)
{
	.reg .pred 	%p<7>;
	.reg .b32 	%r<34>;
	.reg .b64 	%rd<13>;
	.reg .b64 	%fd<23>;
	// demoted variable
	.shared .align 8 .b8 _ZZ23compute_variance_kernelPKiiiddddPdPiE8s_sq_dev[4096];
	// demoted variable
	.shared .align 4 .b8 _ZZ23compute_variance_kernelPKiiiddddPdPiE7s_count[2048];
	ld.param.u64 	%rd1, [_Z23compute_variance_kernelPKiiiddddPdPi_param_0];
	ld.param.u32 	%r12, [_Z23compute_variance_kernelPKiiiddddPdPi_param_1];
	ld.param.u32 	%r10, [_Z23compute_variance_kernelPKiiiddddPdPi_param_2];
	ld.param.f64 	%fd3, [_Z23compute_variance_kernelPKiiiddddPdPi_param_3];
	ld.param.f64 	%fd4, [_Z23compute_variance_kernelPKiiiddddPdPi_param_4];
	ld.param.f64 	%fd5, [_Z23compute_variance_kernelPKiiiddddPdPi_param_5];
	ld.param.f64 	%fd6, [_Z23compute_variance_kernelPKiiiddddPdPi_param_6];
	ld.param.u64 	%rd2, [_Z23compute_variance_kernelPKiiiddddPdPi_param_7];
	ld.param.u64 	%rd3, [_Z23compute_variance_kernelPKiiiddddPdPi_param_8];
	mov.u32 	%r1, %tid.x;
	mov.u32 	%r2, %ctaid.x;
	mov.u32 	%r33, %ntid.x;
	mad.lo.s32 	%r4, %r2, %r33, %r1;
	mul.lo.s32 	%r13, %r10, %r12;
	setp.ge.s32 	%p1, %r4, %r13;
	mov.b32 	%r32, 0;
	mov.f64 	%fd22, 0d0000000000000000;
	@%p1 bra 	$L__BB2_3;
	div.s32 	%r15, %r4, %r10;
	mul.lo.s32 	%r16, %r15, %r10;
	sub.s32 	%r17, %r4, %r16;
	cvt.rn.f64.s32 	%fd9, %r17;
	sub.f64 	%fd10, %fd9, %fd3;
	cvt.rn.f64.s32 	%fd11, %r15;
	sub.f64 	%fd12, %fd11, %fd4;
	mul.f64 	%fd13, %fd12, %fd12;
	fma.rn.f64 	%fd14, %fd10, %fd10, %fd13;
	setp.gtu.f64 	%p2, %fd14, %fd5;
	@%p2 bra 	$L__BB2_3;
	cvta.to.global.u64 	%rd4, %rd1;
	mul.wide.s32 	%rd5, %r4, 4;
	add.s64 	%rd6, %rd4, %rd5;
	ld.global.u32 	%r19, [%rd6];
	cvt.rn.f64.s32 	%fd15, %r19;
	sub.f64 	%fd16, %fd15, %fd6;
	mul.f64 	%fd22, %fd16, %fd16;
	mov.b32 	%r32, 1;
$L__BB2_3:
	shl.b32 	%r20, %r1, 3;
	mov.u32 	%r21, _ZZ23compute_variance_kernelPKiiiddddPdPiE8s_sq_dev;
	add.s32 	%r6, %r21, %r20;
	st.shared.f64 	[%r6], %fd22;
	shl.b32 	%r22, %r1, 2;
	mov.u32 	%r23, _ZZ23compute_variance_kernelPKiiiddddPdPiE7s_count;
	add.s32 	%r7, %r23, %r22;
	st.shared.u32 	[%r7], %r32;
	bar.sync 	0;
	setp.lt.u32 	%p3, %r33, 2;
	@%p3 bra 	$L__BB2_7;
$L__BB2_4:
	shr.u32 	%r9, %r33, 1;
	setp.ge.u32 	%p4, %r1, %r9;
	@%p4 bra 	$L__BB2_6;
	shl.b32 	%r24, %r9, 3;
	add.s32 	%r25, %r6, %r24;
	ld.shared.f64 	%fd17, [%r25];
	ld.shared.f64 	%fd18, [%r6];
	add.f64 	%fd19, %fd17, %fd18;
	st.shared.f64 	[%r6], %fd19;
	shl.b32 	%r26, %r9, 2;
	add.s32 	%r27, %r7, %r26;
	ld.shared.u32 	%r28, [%r27];
	ld.shared.u32 	%r29, [%r7];
	add.s32 	%r30, %r29, %r28;
	st.shared.u32 	[%r7], %r30;
$L__BB2_6:
	bar.sync 	0;
	setp.gt.u32 	%p5, %r33, 3;
	mov.u32 	%r33, %r9;
	@%p5 bra 	$L__BB2_4;
$L__BB2_7:
	setp.ne.s32 	%p6, %r1, 0;
	@%p6 bra 	$L__BB2_9;
	ld.shared.f64 	%fd20, [_ZZ23compute_variance_kernelPKiiiddddPdPiE8s_sq_dev];
	cvta.to.global.u64 	%rd7, %rd2;
	mul.wide.u32 	%rd8, %r2, 8;
	add.s64 	%rd9, %rd7, %rd8;
	st.global.f64 	[%rd9], %fd20;
	ld.shared.u32 	%r31, [_ZZ23compute_variance_kernelPKiiiddddPdPiE7s_count];
	cvta.to.global.u64 	%rd10, %rd3;
	mul.wide.u32 	%rd11, %r2, 4;
	add.s64 	%rd12, %rd10, %rd11;
	st.global.u32 	[%rd12], %r31;
$L__BB2_9:
	ret;

}
.func  (.param .align 16 .b8 func_retval0[16]) __internal_trig_reduction_slowpathd(
	.param .b64 __internal_trig_reduction_slowpathd_param_0
)
{
	.local .align 8 .b8 	__local_depot3[40];
	.reg .b64 	%SP;
	.reg .b64 	%SPL;
	.reg .pred 	%p<10>;
	.reg .b32 	%r<47>;
	.reg .b64 	%rd<74>;
	.reg .b64 	%fd<5>;

	mov.u64 	%SPL, __local_depot3;
	ld.param.f64 	%fd4, [__internal_trig_reduction_slowpathd_param_0];
	add.u64 	%rd1, %SPL, 0;
	{
	.reg .b32 %temp; 
	mov.b64 	{%temp, %r1}, %fd4;
	}
	shr.u32 	%r2, %r1, 20;
	and.b32  	%r3, %r2, 2047;
	setp.eq.s32 	%p1, %r3, 2047;
	mov.b32 	%r46, 0;
	@%p1 bra 	$L__BB3_9;
	add.s32 	%r20, %r3, -1024;
	mov.b64 	%rd20, %fd4;
	shl.b64 	%rd2, %rd20, 11;
	shr.u32 	%r4, %r20, 6;
	sub.s32 	%r45, 15, %r4;
	sub.s32 	%r21, 19, %r4;
	setp.lt.u32 	%p2, %r20, 128;
	selp.b32 	%r6, 18, %r21, %p2;
	setp.ge.s32 	%p3, %r45, %r6;
	mov.b64 	%rd70, 0;
	@%p3 bra 	$L__BB3_4;
	add.s32 	%r23, %r6, %r4;
	neg.s32 	%r43, %r23;
	or.b64  	%rd3, %rd2, -9223372036854775808;
	mov.b64 	%rd70, 0;
	mov.b32 	%r42, 0;
	mov.u64 	%rd25, __cudart_i2opi_d;
	mov.u32 	%r44, %r45;
$L__BB3_3:
	.pragma "nounroll";
	mul.wide.s32 	%rd22, %r42, 8;
	add.s64 	%rd23, %rd1, %rd22;
	mul.wide.s32 	%rd24, %r44, 8;
	add.s64 	%rd26, %rd25, %rd24;
	ld.global.nc.u64 	%rd27, [%rd26];
	{
	.reg .u32 %r0, %r1, %r2, %r3, %alo, %ahi, %blo, %bhi, %clo, %chi;
	mov.b64 	{%alo,%ahi}, %rd27;
	mov.b64 	{%blo,%bhi}, %rd3;
	mov.b64 	{%clo,%chi}, %rd70;
	mad.lo.cc.u32 	%r0, %alo, %blo, %clo;
	madc.hi.cc.u32 	%r1, %alo, %blo, %chi;
	madc.hi.u32 	%r2, %alo, %bhi, 0;
	mad.lo.cc.u32 	%r1, %alo, %bhi, %r1;
	madc.hi.cc.u32 	%r2, %ahi, %blo, %r2;
	madc.hi.u32 	%r3, %ahi, %bhi, 0;
	mad.lo.cc.u32 	%r1, %ahi, %blo, %r1;
	madc.lo.cc.u32 	%r2, %ahi, %bhi, %r2;
	addc.u32 	%r3, %r3, 0;
	mov.b64 	%rd28, {%r0,%r1};
	mov.b64 	%rd70, {%r2,%r3};
	}
	st.local.u64 	[%rd23], %rd28;
	add.s32 	%r44, %r44, 1;
	add.s32 	%r43, %r43, 1;
	add.s32 	%r42, %r42, 1;
	setp.ne.s32 	%p4, %r43, -15;
	mov.u32 	%r45, %r6;
	@%p4 bra 	$L__BB3_3;
$L__BB3_4:
	cvt.s64.s32 	%rd29, %r45;
	cvt.u64.u32 	%rd30, %r4;
	add.s64 	%rd31, %rd30, %rd29;
	shl.b64 	%rd32, %rd31, 3;
	add.s64 	%rd33, %rd1, %rd32;
	st.local.u64 	[%rd33+-120], %rd70;
	and.b32  	%r15, %r2, 63;
	ld.local.u64 	%rd72, [%rd1+16];
	ld.local.u64 	%rd71, [%rd1+24];
	setp.eq.s32 	%p5, %r15, 0;
	@%p5 bra 	$L__BB3_6;
	shl.b64 	%rd34, %rd71, %r15;
	shr.u64 	%rd35, %rd72, 1;
	xor.b32  	%r24, %r15, 63;
	shr.u64 	%rd36, %rd35, %r24;
	or.b64  	%rd71, %rd34, %rd36;
	ld.local.u64 	%rd37, [%rd1+8];
	shl.b64 	%rd38, %rd72, %r15;
	shr.u64 	%rd39, %rd37, 1;
	shr.u64 	%rd40, %rd39, %r24;
	or.b64  	%rd72, %rd38, %rd40;
$L__BB3_6:
	and.b32  	%r25, %r1, -2147483648;
	shr.u64 	%rd41, %rd71, 62;
	cvt.u32.u64 	%r26, %rd41;
	mov.b64 	{%r27, %r28}, %rd71;
	mov.b64 	{%r29, %r30}, %rd72;
	shf.l.wrap.b32 	%r31, %r30, %r27, 2;
	shf.l.wrap.b32 	%r32, %r27, %r28, 2;
	mov.b64 	%rd42, {%r31, %r32};
	shl.b64 	%rd43, %rd72, 2;
	shr.u64 	%rd44, %rd42, 63;
	cvt.u32.u64 	%r33, %rd44;
	add.s32 	%r34, %r33, %r26;
	setp.eq.s32 	%p6, %r25, 0;
	neg.s32 	%r35, %r34;
	selp.b32 	%r46, %r34, %r35, %p6;
	setp.gt.s64 	%p7, %rd42, -1;
	mov.b64 	%rd45, 0;
	{
	.reg .u32 %r0, %r1, %r2, %r3, %a0, %a1, %a2, %a3, %b0, %b1, %b2, %b3;
	mov.b64 	{%a0,%a1}, %rd45;
	mov.b64 	{%a2,%a3}, %rd45;
	mov.b64 	{%b0,%b1}, %rd43;
	mov.b64 	{%b2,%b3}, %rd42;
	sub.cc.u32 	%r0, %a0, %b0;
	subc.cc.u32 	%r1, %a1, %b1;
	subc.cc.u32 	%r2, %a2, %b2;
	subc.u32 	%r3, %a3, %b3;
	mov.b64 	%rd46, {%r0,%r1};
	mov.b64 	%rd47, {%r2,%r3};
	}
	xor.b32  	%r36, %r25, -2147483648;
	selp.b64 	%rd73, %rd42, %rd47, %p7;
	selp.b64 	%rd14, %rd43, %rd46, %p7;
	selp.b32 	%r17, %r25, %r36, %p7;
	clz.b64 	%r37, %rd73;
	cvt.u64.u32 	%rd15, %r37;
	setp.eq.s32 	%p8, %r37, 0;
	@%p8 bra 	$L__BB3_8;
	cvt.u32.u64 	%r38, %rd15;
	and.b32  	%r39, %r38, 63;
	shl.b64 	%rd48, %rd73, %r39;
	shr.u64 	%rd49, %rd14, 1;
	not.b32 	%r40, %r38;
	and.b32  	%r41, %r40, 63;
	shr.u64 	%rd50, %rd49, %r41;
	or.b64  	%rd73, %rd48, %rd50;
$L__BB3_8:
	mov.b64 	%rd51, -3958705157555305931;
	{
	.reg .u32 %r0, %r1, %r2, %r3, %alo, %ahi, %blo, %bhi;
	mov.b64 	{%alo,%ahi}, %rd73;
	mov.b64 	{%blo,%bhi}, %rd51;
	mul.lo.u32 	%r0, %alo, %blo;
	mul.hi.u32 	%r1, %alo, %blo;
	mad.lo.cc.u32 	%r1, %alo, %bhi, %r1;
	madc.hi.u32 	%r2, %alo, %bhi, 0;
	mad.lo.cc.u32 	%r1, %ahi, %blo, %r1;
	madc.hi.cc.u32 	%r2, %ahi, %blo, %r2;
	madc.hi.u32 	%r3, %ahi, %bhi, 0;
	mad.lo.cc.u32 	%r2, %ahi, %bhi, %r2;
	addc.u32 	%r3, %r3, 0;
	mov.b64 	%rd52, {%r0,%r1};
	mov.b64 	%rd53, {%r2,%r3};
	}
	setp.gt.s64 	%p9, %rd53, 0;
	{
	.reg .u32 %r0, %r1, %r2, %r3, %a0, %a1, %a2, %a3, %b0, %b1, %b2, %b3;
	mov.b64 	{%a0,%a1}, %rd52;
	mov.b64 	{%a2,%a3}, %rd53;
	mov.b64 	{%b0,%b1}, %rd52;
	mov.b64 	{%b2,%b3}, %rd53;
	add.cc.u32 	%r0, %a0, %b0;
	addc.cc.u32 	%r1, %a1, %b1;
	addc.cc.u32 	%r2, %a2, %b2;
	addc.u32 	%r3, %a3, %b3;
	mov.b64 	%rd54, {%r0,%r1};
	mov.b64 	%rd55, {%r2,%r3};
	}
	selp.b64 	%rd56, %rd55, %rd53, %p9;
	selp.s64 	%rd57, -1, 0, %p9;
	sub.s64 	%rd58, %rd57, %rd15;
	cvt.u64.u32 	%rd59, %r17;
	shl.b64 	%rd60, %rd59, 32;
	add.s64 	%rd61, %rd56, 1;
	shr.u64 	%rd62, %rd61, 10;
	add.s64 	%rd63, %rd62, 1;
	shr.u64 	%rd64, %rd63, 1;
	shl.b64 	%rd65, %rd58, 52;
	add.s64 	%rd66, %rd65, %rd64;
	add.s64 	%rd67, %rd66, 4602678819172646912;
	or.b64  	%rd68, %rd67, %rd60;
	mov.b64 	%fd4, %rd68;
$L__BB3_9:
	st.param.f64 	[func_retval0], %fd4;
	st.param.b32 	[func_retval0+8], %r46;
	ret;

}


// ===== COMPILED SASS (sm_100) =====

	.target	sm_100

	.elftype	@"ET_EXEC"


//--------------------- .note.nv.tkinfo           --------------------------
	.section	.note.nv.tkinfo,"",@"SHT_NOTE"
	.sectionflags	@"SHF_NOTE_NV_TKINFO"
	.tkinfo
        /*0018*/ 	.word	0x00000002
        /*0030*/ 	.string	""
        /*0030*/ 	.string	"ptxas"
        /*0030*/ 	.string	"Cuda compilation tools, release 13.0, V13.0.88"
        /*0030*/ 	.string	"Build cuda_13.0.r13.0/compiler.36424714_0"
        /*0030*/ 	.string	"-arch sm_100 -m 64 "



//--------------------- .note.nv.cuinfo           --------------------------
	.section	.note.nv.cuinfo,"",@"SHT_NOTE"
	.sectionflags	@"SHF_NOTE_NV_CUINFO"
        /*0018*/ 	.short	0x0002
        /*001a*/ 	.short	0x0064
        /*001c*/ 	.short	0x0082
	.zero		2


//--------------------- .nv.info                  --------------------------
	.section	.nv.info,"",@"SHT_CUDA_INFO"
	.align	4


	//----- nvinfo : EIATTR_REGCOUNT
	.align		4
        /*0000*/ 	.byte	0x04, 0x2f
        /*0002*/ 	.short	(.L_3 - .L_2)
	.align		4
.L_2:
        /*0004*/ 	.word	index@(_Z15cleaning_kernelPiS_iiPKiiddd)
        /*0008*/ 	.word	0x00000020


	//----- nvinfo : EIATTR_FRAME_SIZE
	.align		4
.L_3:
        /*000c*/ 	.byte	0x04, 0x11
        /*000e*/ 	.short	(.L_5 - .L_4)
	.align		4
.L_4:
        /*0010*/ 	.word	index@($_Z15cleaning_kernelPiS_iiPKiiddd$__internal_trig_reduction_slowpathd)
        /*0014*/ 	.word	0x00000028


	//----- nvinfo : EIATTR_FRAME_SIZE
	.align		4
.L_5:
        /*0018*/ 	.byte	0x04, 0x11
        /*001a*/ 	.short	(.L_7 - .L_6)
	.align		4
.L_6:
        /*001c*/ 	.word	index@($__internal_0_$__cuda_sm20_div_rn_f64_full)
        /*0020*/ 	.word	0x00000028


	//----- nvinfo : EIATTR_FRAME_SIZE
	.align		4
.L_7:
        /*0024*/ 	.byte	0x04, 0x11
        /*0026*/ 	.short	(.L_9 - .L_8)
	.align		4
.L_8:
        /*0028*/ 	.word	index@(_Z15cleaning_kernelPiS_iiPKiiddd)
        /*002c*/ 	.word	0x00000028


	//----- nvinfo : EIATTR_REGCOUNT
	.align		4
.L_9:
        /*0030*/ 	.byte	0x04, 0x2f
        /*0032*/ 	.short	(.L_11 - .L_10)
	.align		4
.L_10:
        /*0034*/ 	.word	index@(_Z18compute_sum_kernelPKiiidddPxPi)
        /*0038*/ 	.word	0x00000012


	//----- nvinfo : EIATTR_FRAME_SIZE
	.align		4
.L_11:
        /*003c*/ 	.byte	0x04, 0x11
        /*003e*/ 	.short	(.L_13 - .L_12)
	.align		4
.L_12:
        /*0040*/ 	.word	index@(_Z18compute_sum_kernelPKiiidddPxPi)
        /*0044*/ 	.word	0x00000000


	//----- nvinfo : EIATTR_REGCOUNT
	.align		4
.L_13:
        /*0048*/ 	.byte	0x04, 0x2f
        /*004a*/ 	.short	(.L_15 - .L_14)
	.align		4
.L_14:
        /*004c*/ 	.word	index@(_Z23compute_variance_kernelPKiiiddddPdPi)
        /*0050*/ 	.word	0x00000012


	//----- nvinfo : EIATTR_FRAME_SIZE
	.align		4
.L_15:
        /*0054*/ 	.byte	0x04, 0x11
        /*0056*/ 	.short	(.L_17 - .L_16)
	.align		4
.L_16:
        /*0058*/ 	.word	index@(_Z23compute_variance_kernelPKiiiddddPdPi)
        /*005c*/ 	.word	0x00000000


	//----- nvinfo : EIATTR_MIN_STACK_SIZE
	.align		4
.L_17:
        /*0060*/ 	.byte	0x04, 0x12
        /*0062*/ 	.short	(.L_19 - .L_18)
	.align		4
.L_18:
        /*0064*/ 	.word	index@(_Z23compute_variance_kernelPKiiiddddPdPi)
        /*0068*/ 	.word	0x00000000


	//----- nvinfo : EIATTR_MIN_STACK_SIZE
	.align		4
.L_19:
        /*006c*/ 	.byte	0x04, 0x12
        /*006e*/ 	.short	(.L_21 - .L_20)
	.align		4
.L_20:
        /*0070*/ 	.word	index@(_Z18compute_sum_kernelPKiiidddPxPi)
        /*0074*/ 	.word	0x00000000


	//----- nvinfo : EIATTR_MIN_STACK_SIZE
	.align		4
.L_21:
        /*0078*/ 	.byte	0x04, 0x12
        /*007a*/ 	.short	(.L_23 - .L_22)
	.align		4
.L_22:
        /*007c*/ 	.word	index@(_Z15cleaning_kernelPiS_iiPKiiddd)
        /*0080*/ 	.word	0x00000028
.L_23:


//--------------------- .nv.compat                --------------------------
	.section	.nv.compat,"",@"SHT_CUDA_COMPAT_INFO"
	.align	4
        /*0000*/ 	.byte	0x02, 0x09, 0x00, 0x00, 0x02, 0x02, 0x01, 0x00, 0x02, 0x05, 0x05, 0x00, 0x03, 0x07, 0x01, 0x01
        /*0010*/ 	.byte	0x02, 0x03, 0x00, 0x00, 0x02, 0x06, 0x01, 0x00, 0x04, 0x0b, 0x08, 0x00, 0x01, 0x00, 0x00, 0x00
        /*0020*/ 	.byte	0x00, 0x00, 0x00, 0x00


//--------------------- .nv.info._Z23compute_variance_kernelPKiiiddddPdPi --------------------------
	.section	.nv.info._Z23compute_variance_kernelPKiiiddddPdPi,"",@"SHT_CUDA_INFO"
	.sectionflags	@""
	.align	4


	//----- nvinfo : EIATTR_CUDA_API_VERSION
	.align		4
        /*0000*/ 	.byte	0x04, 0x37
        /*0002*/ 	.short	(.L_25 - .L_24)
.L_24:
        /*0004*/ 	.word	0x00000082


	//----- nvinfo : EIATTR_KPARAM_INFO
	.align		4
.L_25:
        /*0008*/ 	.byte	0x04, 0x17
        /*000a*/ 	.short	(.L_27 - .L_26)
.L_26:
        /*000c*/ 	.word	0x00000000
        /*0010*/ 	.short	0x0008
        /*0012*/ 	.short	0x0038
        /*0014*/ 	.byte	0x00, 0xf5, 0x21, 0x00


	//----- nvinfo : EIATTR_KPARAM_INFO
	.align		4
.L_27:
        /*0018*/ 	.byte	0x04, 0x17
        /*001a*/ 	.short	(.L_29 - .L_28)
.L_28:
        /*001c*/ 	.word	0x00000000
        /*0020*/ 	.short	0x0007
        /*0022*/ 	.short	0x0030
        /*0024*/ 	.byte	0x00, 0xf5, 0x21, 0x00


	//----- nvinfo : EIATTR_KPARAM_INFO
	.align		4
.L_29:
        /*0028*/ 	.byte	0x04, 0x17
        /*002a*/ 	.short	(.L_31 - .L_30)
.L_30:
        /*002c*/ 	.word	0x00000000
        /*0030*/ 	.short	0x0006
        /*0032*/ 	.short	0x0028
        /*0034*/ 	.byte	0x00, 0xf0, 0x21, 0x00


	//----- nvinfo : EIATTR_KPARAM_INFO
	.align		4
.L_31:
        /*0038*/ 	.byte	0x04, 0x17
        /*003a*/ 	.short	(.L_33 - .L_32)
.L_32:
        /*003c*/ 	.word	0x00000000
        /*0040*/ 	.short	0x0005
        /*0042*/ 	.short	0x0020
        /*0044*/ 	.byte	0x00, 0xf0, 0x21, 0x00


	//----- nvinfo : EIATTR_KPARAM_INFO
	.align		4
.L_33:
        /*0048*/ 	.byte	0x04, 0x17
        /*004a*/ 	.short	(.L_35 - .L_34)
.L_34:
        /*004c*/ 	.word	0x00000000
        /*0050*/ 	.short	0x0004
        /*0052*/ 	.short	0x0018
        /*0054*/ 	.byte	0x00, 0xf0, 0x21, 0x00


	//----- nvinfo : EIATTR_KPARAM_INFO
	.align		4
.L_35:
        /*0058*/ 	.byte	0x04, 0x17
        /*005a*/ 	.short	(.L_37 - .L_36)
.L_36:
        /*005c*/ 	.word	0x00000000
        /*0060*/ 	.short	0x0003
        /*0062*/ 	.short	0x0010
        /*0064*/ 	.byte	0x00, 0xf0, 0x21, 0x00


	//----- nvinfo : EIATTR_KPARAM_INFO
	.align		4
.L_37:
        /*0068*/ 	.byte	0x04, 0x17
        /*006a*/ 	.short	(.L_39 - .L_38)
.L_38:
        /*006c*/ 	.word	0x00000000
        /*0070*/ 	.short	0x0002
        /*0072*/ 	.short	0x000c
        /*0074*/ 	.byte	0x00, 0xf0, 0x11, 0x00


	//----- nvinfo : EIATTR_KPARAM_INFO
	.align		4
.L_39:
        /*0078*/ 	.byte	0x04, 0x17
        /*007a*/ 	.short	(.L_41 - .L_40)
.L_40:
        /*007c*/ 	.word	0x00000000
        /*0080*/ 	.short	0x0001
        /*0082*/ 	.short	0x0008
        /*0084*/ 	.byte	0x00, 0xf0, 0x11, 0x00


	//----- nvinfo : EIATTR_KPARAM_INFO
	.align		4
.L_41:
        /*0088*/ 	.byte	0x04, 0x17
        /*008a*/ 	.short	(.L_43 - .L_42)
.L_42:
        /*008c*/ 	.word	0x00000000
        /*0090*/ 	.short	0x0000
        /*0092*/ 	.short	0x0000
        /*0094*/ 	.byte	0x00, 0xf5, 0x21, 0x00


	//----- nvinfo : EIATTR_SPARSE_MMA_MASK
	.align		4
.L_43:
        /*0098*/ 	.byte	0x03, 0x50
        /*009a*/ 	.short	0x0000


	//----- nvinfo : EIATTR_MAXREG_COUNT
	.align		4
        /*009c*/ 	.byte	0x03, 0x1b
        /*009e*/ 	.short	0x00ff


	//----- nvinfo : EIATTR_NUM_BARRIERS
	.align		4
        /*00a0*/ 	.byte	0x02, 0x4c
        /*00a2*/ 	.byte	0x01
	.zero		1


	//----- nvinfo : EIATTR_MERCURY_ISA_VERSION
	.align		4
        /*00a4*/ 	.byte	0x03, 0x5f
        /*00a6*/ 	.short	0x0101


	//----- nvinfo : EIATTR_VRC_CTA_INIT_COUNT
	.align		4
        /*00a8*/ 	.byte	0x02, 0x4a
	.zero		1
	.zero		1


	//----- nvinfo : EIATTR_EXIT_INSTR_OFFSETS
	.align		4
        /*00ac*/ 	.byte	0x04, 0x1c
        /*00ae*/ 	.short	(.L_45 - .L_44)


	//   ....[0]....
.L_44:
        /*00b0*/ 	.word	0x000005b0


	//   ....[1]....
        /*00b4*/ 	.word	0x00000670


	//----- nvinfo : EIATTR_CRS_STACK_SIZE
	.align		4
.L_45:
        /*00b8*/ 	.byte	0x04, 0x1e
        /*00ba*/ 	.short	(.L_47 - .L_46)
.L_46:
        /*00bc*/ 	.word	0x00000000


	//----- nvinfo : EIATTR_CBANK_PARAM_SIZE
	.align		4
.L_47:
        /*00c0*/ 	.byte	0x03, 0x19
        /*00c2*/ 	.short	0x0040


	//----- nvinfo : EIATTR_PARAM_CBANK
	.align		4
        /*00c4*/ 	.byte	0x04, 0x0a
        /*00c6*/ 	.short	(.L_49 - .L_48)
	.align		4
.L_48:
        /*00c8*/ 	.word	index@(.nv.constant0._Z23compute_variance_kernelPKiiiddddPdPi)
        /*00cc*/ 	.short	0x0380
        /*00ce*/ 	.short	0x0040


	//----- nvinfo : EIATTR_SW_WAR
	.align		4
.L_49:
        /*00d0*/ 	.byte	0x04, 0x36
        /*00d2*/ 	.short	(.L_51 - .L_50)
.L_50:
        /*00d4*/ 	.word	0x00000008
.L_51:


//--------------------- .nv.info._Z18compute_sum_kernelPKiiidddPxPi --------------------------
	.section	.nv.info._Z18compute_sum_kernelPKiiidddPxPi,"",@"SHT_CUDA_INFO"
	.sectionflags	@""
	.align	4


	//----- nvinfo : EIATTR_CUDA_API_VERSION
	.align		4
        /*0000*/ 	.byte	0x04, 0x37
        /*0002*/ 	.short	(.L_53 - .L_52)
.L_52:
        /*0004*/ 	.word	0x00000082


	//----- nvinfo : EIATTR_KPARAM_INFO
	.align		4
.L_53:
        /*0008*/ 	.byte	0x04, 0x17
        /*000a*/ 	.short	(.L_55 - .L_54)
.L_54:
        /*000c*/ 	.word	0x00000000
        /*0010*/ 	.short	0x0007
        /*0012*/ 	.short	0x0030
        /*0014*/ 	.byte	0x00, 0xf5, 0x21, 0x00


	//----- nvinfo : EIATTR_KPARAM_INFO
	.align		4
.L_55:
        /*0018*/ 	.byte	0x04, 0x17
        /*001a*/ 	.short	(.L_57 - .L_56)
.L_56:
        /*001c*/ 	.word	0x00000000
        /*0020*/ 	.short	0x0006
        /*0022*/ 	.short	0x0028
        /*0024*/ 	.byte	0x00, 0xf5, 0x21, 0x00


	//----- nvinfo : EIATTR_KPARAM_INFO
	.align		4
.L_57:
        /*0028*/ 	.byte	0x04, 0x17
        /*002a*/ 	.short	(.L_59 - .L_58)
.L_58:
        /*002c*/ 	.word	0x00000000
        /*0030*/ 	.short	0x0005
        /*0032*/ 	.short	0x0020
        /*0034*/ 	.byte	0x00, 0xf0, 0x21, 0x00


	//----- nvinfo : EIATTR_KPARAM_INFO
	.align		4
.L_59:
        /*0038*/ 	.byte	0x04, 0x17
        /*003a*/ 	.short	(.L_61 - .L_60)
.L_60:
        /*003c*/ 	.word	0x00000000
        /*0040*/ 	.short	0x0004
        /*0042*/ 	.short	0x0018
        /*0044*/ 	.byte	0x00, 0xf0, 0x21, 0x00


	//----- nvinfo : EIATTR_KPARAM_INFO
	.align		4
.L_61:
        /*0048*/ 	.byte	0x04, 0x17
        /*004a*/ 	.short	(.L_63 - .L_62)
.L_62:
        /*004c*/ 	.word	0x00000000
        /*0050*/ 	.short	0x0003
        /*0052*/ 	.short	0x0010
        /*0054*/ 	.byte	0x00, 0xf0, 0x21, 0x00


	//----- nvinfo : EIATTR_KPARAM_INFO
	.align		4
.L_63:
        /*0058*/ 	.byte	0x04, 0x17
        /*005a*/ 	.short	(.L_65 - .L_64)
.L_64:
        /*005c*/ 	.word	0x00000000
        /*0060*/ 	.short	0x0002
        /*0062*/ 	.short	0x000c
        /*0064*/ 	.byte	0x00, 0xf0, 0x11, 0x00


	//----- nvinfo : EIATTR_KPARAM_INFO
	.align		4
.L_65:
        /*0068*/ 	.byte	0x04, 0x17
        /*006a*/ 	.short	(.L_67 - .L_66)
.L_66:
        /*006c*/ 	.word	0x00000000
        /*0070*/ 	.short	0x0001
        /*0072*/ 	.short	0x0008
        /*0074*/ 	.byte	0x00, 0xf0, 0x11, 0x00


	//----- nvinfo : EIATTR_KPARAM_INFO
	.align		4
.L_67:
        /*0078*/ 	.byte	0x04, 0x17
        /*007a*/ 	.short	(.L_69 - .L_68)
.L_68:
        /*007c*/ 	.word	0x00000000
        /*0080*/ 	.short	0x0000
        /*0082*/ 	.short	0x0000
        /*0084*/ 	.byte	0x00, 0xf5, 0x21, 0x00


	//----- nvinfo : EIATTR_SPARSE_MMA_MASK
	.align		4
.L_69:
        /*0088*/ 	.byte	0x03, 0x50
        /*008a*/ 	.short	0x0000


	//----- nvinfo : EIATTR_MAXREG_COUNT
	.align		4
        /*008c*/ 	.byte	0x03, 0x1b
        /*008e*/ 	.short	0x00ff


	//----- nvinfo : EIATTR_NUM_BARRIERS
	.align		4
        /*0090*/ 	.byte	0x02, 0x4c
        /*0092*/ 	.byte	0x01
	.zero		1


	//----- nvinfo : EIATTR_MERCURY_ISA_VERSION
	.align		4
        /*0094*/ 	.byte	0x03, 0x5f
        /*0096*/ 	.short	0x0101


	//----- nvinfo : EIATTR_VRC_CTA_INIT_COUNT
	.align		4
        /*0098*/ 	.byte	0x02, 0x4a
	.zero		1
	.zero		1


	//----- nvinfo : EIATTR_EXIT_INSTR_OFFSETS
	.align		4
        /*009c*/ 	.byte	0x04, 0x1c
        /*009e*/ 	.short	(.L_71 - .L_70)


	//   ....[0]....
.L_70:
        /*00a0*/ 	.word	0x00000590


	//   ....[1]....
        /*00a4*/ 	.word	0x00000650


	//----- nvinfo : EIATTR_CRS_STACK_SIZE
	.align		4
.L_71:
        /*00a8*/ 	.byte	0x04, 0x1e
        /*00aa*/ 	.short	(.L_73 - .L_72)
.L_72:
        /*00ac*/ 	.word	0x00000000


	//----- nvinfo : EIATTR_CBANK_PARAM_SIZE
	.align		4
.L_73:
        /*00b0*/ 	.byte	0x03, 0x19
        /*00b2*/ 	.short	0x0038


	//----- nvinfo : EIATTR_PARAM_CBANK
	.align		4
        /*00b4*/ 	.byte	0x04, 0x0a
        /*00b6*/ 	.short	(.L_75 - .L_74)
	.align		4
.L_74:
        /*00b8*/ 	.word	index@(.nv.constant0._Z18compute_sum_kernelPKiiidddPxPi)
        /*00bc*/ 	.short	0x0380
        /*00be*/ 	.short	0x0038


	//----- nvinfo : EIATTR_SW_WAR
	.align		4
.L_75:
        /*00c0*/ 	.byte	0x04, 0x36
        /*00c2*/ 	.short	(.L_77 - .L_76)
.L_76:
        /*00c4*/ 	.word	0x00000008
.L_77:


//--------------------- .nv.info._Z15cleaning_kernelPiS_iiPKiiddd --------------------------
	.section	.nv.info._Z15cleaning_kernelPiS_iiPKiiddd,"",@"SHT_CUDA_INFO"
	.sectionflags	@""
	.align	4


	//----- nvinfo : EIATTR_CUDA_API_VERSION
	.align		4
        /*0000*/ 	.byte	0x04, 0x37
        /*0002*/ 	.short	(.L_79 - .L_78)
.L_78:
        /*0004*/ 	.word	0x00000082


	//----- nvinfo : EIATTR_KPARAM_INFO
	.align		4
.L_79:
        /*0008*/ 	.byte	0x04, 0x17
        /*000a*/ 	.short	(.L_81 - .L_80)
.L_80:
        /*000c*/ 	.word	0x00000000
        /*0010*/ 	.short	0x0008
        /*0012*/ 	.short	0x0038
        /*0014*/ 	.byte	0x00, 0xf0, 0x21, 0x00


	//----- nvinfo : EIATTR_KPARAM_INFO
	.align		4
.L_81:
        /*0018*/ 	.byte	0x04, 0x17
        /*001a*/ 	.short	(.L_83 - .L_82)
.L_82:
        /*001c*/ 	.word	0x00000000
        /*0020*/ 	.short	0x0007
        /*0022*/ 	.short	0x0030
        /*0024*/ 	.byte	0x00, 0xf0, 0x21, 0x00


	//----- nvinfo : EIATTR_KPARAM_INFO
	.align		4
.L_83:
        /*0028*/ 	.byte	0x04, 0x17
        /*002a*/ 	.short	(.L_85 - .L_84)
.L_84:
        /*002c*/ 	.word	0x00000000
        /*0030*/ 	.short	0x0006
        /*0032*/ 	.short	0x0028
        /*0034*/ 	.byte	0x00, 0xf0, 0x21, 0x00


	//----- nvinfo : EIATTR_KPARAM_INFO
	.align		4
.L_85:
        /*0038*/ 	.byte	0x04, 0x17
        /*003a*/ 	.short	(.L_87 - .L_86)
.L_86:
        /*003c*/ 	.word	0x00000000
        /*0040*/ 	.short	0x0005
        /*0042*/ 	.short	0x0020
        /*0044*/ 	.byte	0x00, 0xf0, 0x11, 0x00


	//----- nvinfo : EIATTR_KPARAM_INFO
	.align		4
.L_87:
        /*0048*/ 	.byte	0x04, 0x17
        /*004a*/ 	.short	(.L_89 - .L_88)
.L_88:
        /*004c*/ 	.word	0x00000000
        /*0050*/ 	.short	0x0004
        /*0052*/ 	.short	0x0018
        /*0054*/ 	.byte	0x00, 0xf5, 0x21, 0x00


	//----- nvinfo : EIATTR_KPARAM_INFO
	.align		4
.L_89:
        /*0058*/ 	.byte	0x04, 0x17
        /*005a*/ 	.short	(.L_91 - .L_90)
.L_90:
        /*005c*/ 	.word	0x00000000
        /*0060*/ 	.short	0x0003
        /*0062*/ 	.short	0x0014
        /*0064*/ 	.byte	0x00, 0xf0, 0x11, 0x00


	//----- nvinfo : EIATTR_KPARAM_INFO
	.align		4
.L_91:
        /*0068*/ 	.byte	0x04, 0x17
        /*006a*/ 	.short	(.L_93 - .L_92)
.L_92:
        /*006c*/ 	.word	0x00000000
        /*0070*/ 	.short	0x0002
        /*0072*/ 	.short	0x0010
        /*0074*/ 	.byte	0x00, 0xf0, 0x11, 0x00


	//----- nvinfo : EIATTR_KPARAM_INFO
	.align		4
.L_93:
        /*0078*/ 	.byte	0x04, 0x17
        /*007a*/ 	.short	(.L_95 - .L_94)
.L_94:
        /*007c*/ 	.word	0x00000000
        /*0080*/ 	.short	0x0001
        /*0082*/ 	.short	0x0008
        /*0084*/ 	.byte	0x00, 0xf5, 0x21, 0x00


	//----- nvinfo : EIATTR_KPARAM_INFO
	.align		4
.L_95:
        /*0088*/ 	.byte	0x04, 0x17
        /*008a*/ 	.short	(.L_97 - .L_96)
.L_96:
        /*008c*/ 	.word	0x00000000
        /*0090*/ 	.short	0x0000
        /*0092*/ 	.short	0x0000
        /*0094*/ 	.byte	0x00, 0xf5, 0x21, 0x00


	//----- nvinfo : EIATTR_SPARSE_MMA_MASK
	.align		4
.L_97:
        /*0098*/ 	.byte	0x03, 0x50
        /*009a*/ 	.short	0x0000


	//----- nvinfo : EIATTR_MAXREG_COUNT
	.align		4
        /*009c*/ 	.byte	0x03, 0x1b
        /*009e*/ 	.short	0x00ff


	//----- nvinfo : EIATTR_MERCURY_ISA_VERSION
	.align		4
        /*00a0*/ 	.byte	0x03, 0x5f
        /*00a2*/ 	.short	0x0101


	//----- nvinfo : EIATTR_VRC_CTA_INIT_COUNT
	.align		4
        /*00a4*/ 	.byte	0x02, 0x4a
	.zero		1
	.zero		1


	//----- nvinfo : EIATTR_EXIT_INSTR_OFFSETS
	.align		4
        /*00a8*/ 	.byte	0x04, 0x1c
        /*00aa*/ 	.short	(.L_99 - .L_98)


	//   ....[0]....
.L_98:
        /*00ac*/ 	.word	0x00000230


	//   ....[1]....
        /*00b0*/ 	.word	0x00001000


	//   ....[2]....
        /*00b4*/ 	.word	0x00001070


	//   ....[3]....
        /*00b8*/ 	.word	0x00001310


	//   ....[4]....
        /*00bc*/ 	.word	0x00001350


	//----- nvinfo : EIATTR_CRS_STACK_SIZE
	.align		4
.L_99:
        /*00c0*/ 	.byte	0x04, 0x1e
        /*00c2*/ 	.short	(.L_101 - .L_100)
.L_100:
        /*00c4*/ 	.word	0x00000000


	//----- nvinfo : EIATTR_CBANK_PARAM_SIZE
	.align		4
.L_101:
        /*00c8*/ 	.byte	0x03, 0x19
        /*00ca*/ 	.short	0x0040


	//----- nvinfo : EIATTR_PARAM_CBANK
	.align		4
        /*00cc*/ 	.byte	0x04, 0x0a
        /*00ce*/ 	.short	(.L_103 - .L_102)
	.align		4
.L_102:
        /*00d0*/ 	.word	index@(.nv.constant0._Z15cleaning_kernelPiS_iiPKiiddd)
        /*00d4*/ 	.short	0x0380
        /*00d6*/ 	.short	0x0040


	//----- nvinfo : EIATTR_SW_WAR
	.align		4
.L_103:
        /*00d8*/ 	.byte	0x04, 0x36
        /*00da*/ 	.short	(.L_105 - .L_104)
.L_104:
        /*00dc*/ 	.word	0x00000008
.L_105:


//--------------------- .nv.callgraph             --------------------------
	.section	.nv.callgraph,"",@"SHT_CUDA_CALLGRAPH"
	.align	4
	.sectionentsize	8
	.align		4
        /*0000*/ 	.word	0x00000000
	.align		4
        /*0004*/ 	.word	0xffffffff
	.align		4
        /*0008*/ 	.word	0x00000000
	.align		4
        /*000c*/ 	.word	0xfffffffe
	.align		4
        /*0010*/ 	.word	0x00000000
	.align		4
        /*0014*/ 	.word	0xfffffffd
	.align		4
        /*0018*/ 	.word	0x00000000
	.align		4
        /*001c*/ 	.word	0xfffffffc


//--------------------- .nv.constant4             --------------------------
	.section	.nv.constant4,"a",@progbits
	.align	8
	.align		8
.nv.constant4:
        /*0000*/ 	.dword	__cudart_i2opi_d
	.align		8
        /*0008*/ 	.dword	__cudart_sin_cos_coeffs


//--------------------- .text._Z23compute_variance_kernelPKiiiddddPdPi --------------------------
	.section	.text._Z23compute_variance_kernelPKiiiddddPdPi,"ax",@progbits
	.align	128
        .global         _Z23compute_variance_kernelPKiiiddddPdPi
        .type           _Z23compute_variance_kernelPKiiiddddPdPi,@function
        .size           _Z23compute_variance_kernelPKiiiddddPdPi,(.L_x_43 - _Z23compute_variance_kernelPKiiiddddPdPi)
        .other          _Z23compute_variance_kernelPKiiiddddPdPi,@"STO_CUDA_ENTRY STV_DEFAULT"
_Z23compute_variance_kernelPKiiiddddPdPi:
.text._Z23compute_variance_kernelPKiiiddddPdPi:
[----:B------:R-:W-:Y:S01]  /*0000*/  LDC R1, c[0x0][0x37c] ;  /* 0x0000df00ff017b82 */ /* 0x000fe20000000800 */
[----:B------:R-:W0:Y:S07]  /*0010*/  S2R R0, SR_TID.X ;  /* 0x0000000000007919 */ /* 0x000e2e0000002100 */
[----:B------:R-:W1:Y:S01]  /*0020*/  LDC.64 R8, c[0x0][0x388] ;  /* 0x0000e200ff087b82 */ /* 0x000e620000000a00 */
[----:B------:R-:W2:Y:S01]  /*0030*/  LDCU UR4, c[0x0][0x360] ;  /* 0x00006c00ff0477ac */ /* 0x000ea20008000800 */
[----:B------:R-:W-:Y:S01]  /*0040*/  BSSY.RECONVERGENT B0, `(.L_x_0) ;  /* 0x0000036000007945 */ /* 0x000fe20003800200 */
[----:B------:R-:W0:Y:S01]  /*0050*/  S2R R3, SR_CTAID.X ;  /* 0x0000000000037919 */ /* 0x000e220000002500 */
[----:B------:R-:W-:Y:S01]  /*0060*/  IMAD.MOV.U32 R7, RZ, RZ, RZ ;  /* 0x000000ffff077224 */ /* 0x000fe200078e00ff */
[----:B------:R-:W3:Y:S01]  /*0070*/  LDCU.64 UR8, c[0x0][0x358] ;  /* 0x00006b00ff0877ac */ /* 0x000ee20008000a00 */
[----:B--2---:R-:W-:-:S02]  /*0080*/  IMAD.U32 R2, RZ, RZ, UR4 ;  /* 0x00000004ff027e24 */ /* 0x004fc4000f8e00ff */
[----:B-1----:R-:W-:Y:S02]  /*0090*/  IMAD R5, R9, R8, RZ ;  /* 0x0000000809057224 */ /* 0x002fe400078e02ff */
[----:B0-----:R-:W-:-:S05]  /*00a0*/  IMAD R6, R3, UR4, R0 ;  /* 0x0000000403067c24 */ /* 0x001fca000f8e0200 */
[----:B------:R-:W-:Y:S02]  /*00b0*/  ISETP.GE.AND P0, PT, R6, R5, PT ;  /* 0x000000050600720c */ /* 0x000fe40003f06270 */
[----:B------:R-:W-:-:S11]  /*00c0*/  CS2R R4, SRZ ;  /* 0x0000000000047805 */ /* 0x000fd6000001ff00 */
[----:B---3--:R-:W-:Y:S05]  /*00d0*/  @P0 BRA `(.L_x_1) ;  /* 0x0000000000b00947 */ /* 0x008fea0003800000 */
[----:B------:R-:W-:Y:S01]  /*00e0*/  IABS R13, R9 ;  /* 0x00000009000d7213 */ /* 0x000fe20000000000 */
[----:B------:R-:W0:Y:S03]  /*00f0*/  LDCU.128 UR4, c[0x0][0x390] ;  /* 0x00007200ff0477ac */ /* 0x000e260008000c00 */
[----:B------:R-:W1:Y:S08]  /*0100*/  I2F.RP R8, R13 ;  /* 0x0000000d00087306 */ /* 0x000e700000209400 */
[----:B-1----:R-:W1:Y:S02]  /*0110*/  MUFU.RCP R8, R8 ;  /* 0x0000000800087308 */ /* 0x002e640000001000 */
[----:B-1----:R-:W-:-:S06]  /*0120*/  IADD3 R10, PT, PT, R8, 0xffffffe, RZ ;  /* 0x0ffffffe080a7810 */ /* 0x002fcc0007ffe0ff */
[----:B------:R1:W2:Y:S02]  /*0130*/  F2I.FTZ.U32.TRUNC.NTZ R11, R10 ;  /* 0x0000000a000b7305 */ /* 0x0002a4000021f000 */
[----:B-1----:R-:W-:Y:S02]  /*0140*/  IMAD.MOV.U32 R10, RZ, RZ, RZ ;  /* 0x000000ffff0a7224 */ /* 0x002fe400078e00ff */
[----:B--2---:R-:W-:-:S04]  /*0150*/  IMAD.MOV R12, RZ, RZ, -R11 ;  /* 0x000000ffff0c7224 */ /* 0x004fc800078e0a0b */
[----:B------:R-:W-:Y:S01]  /*0160*/  IMAD R15, R12, R13, RZ ;  /* 0x0000000d0c0f7224 */ /* 0x000fe200078e02ff */
[----:B------:R-:W-:-:S03]  /*0170*/  IABS R12, R6 ;  /* 0x00000006000c7213 */ /* 0x000fc60000000000 */
[----:B------:R-:W-:-:S06]  /*0180*/  IMAD.HI.U32 R11, R11, R15, R10 ;  /* 0x0000000f0b0b7227 */ /* 0x000fcc00078e000a */
[----:B------:R-:W-:-:S05]  /*0190*/  IMAD.HI.U32 R11, R11, R12, RZ ;  /* 0x0000000c0b0b7227 */ /* 0x000fca00078e00ff */
[----:B------:R-:W-:-:S05]  /*01a0*/  IADD3 R8, PT, PT, -R11, RZ, RZ ;  /* 0x000000ff0b087210 */ /* 0x000fca0007ffe1ff */
[----:B------:R-:W-:-:S05]  /*01b0*/  IMAD R8, R13, R8, R12 ;  /* 0x000000080d087224 */ /* 0x000fca00078e020c */
[----:B------:R-:W-:-:S13]  /*01c0*/  ISETP.GT.U32.AND P2, PT, R13, R8, PT ;  /* 0x000000080d00720c */ /* 0x000fda0003f44070 */
[----:B------:R-:W-:Y:S02]  /*01d0*/  @!P2 IMAD.IADD R8, R8, 0x1, -R13 ;  /* 0x000000010808a824 */ /* 0x000fe400078e0a0d */
[----:B------:R-:W-:Y:S01]  /*01e0*/  @!P2 VIADD R11, R11, 0x1 ;  /* 0x000000010b0ba836 */ /* 0x000fe20000000000 */
[----:B------:R-:W-:Y:S02]  /*01f0*/  ISETP.NE.AND P2, PT, R9, RZ, PT ;  /* 0x000000ff0900720c */ /* 0x000fe40003f45270 */
[----:B------:R-:W-:Y:S02]  /*0200*/  ISETP.GE.U32.AND P0, PT, R8, R13, PT ;  /* 0x0000000d0800720c */ /* 0x000fe40003f06070 */
[----:B------:R-:W-:-:S04]  /*0210*/  LOP3.LUT R8, R6, R9, RZ, 0x3c, !PT ;  /* 0x0000000906087212 */ /* 0x000fc800078e3cff */
[----:B------:R-:W-:-:S07]  /*0220*/  ISETP.GE.AND P1, PT, R8, RZ, PT ;  /* 0x000000ff0800720c */ /* 0x000fce0003f26270 */
[----:B------:R-:W-:-:S05]  /*0230*/  @P0 IADD3 R11, PT, PT, R11, 0x1, RZ ;  /* 0x000000010b0b0810 */ /* 0x000fca0007ffe0ff */
[----:B------:R-:W-:-:S04]  /*0240*/  IMAD.MOV.U32 R12, RZ, RZ, R11 ;  /* 0x000000ffff0c7224 */ /* 0x000fc800078e000b */
[----:B------:R-:W-:Y:S01]  /*0250*/  @!P1 IMAD.MOV R12, RZ, RZ, -R12 ;  /* 0x000000ffff0c9224 */ /* 0x000fe200078e0a0c */
[----:B------:R-:W-:-:S04]  /*0260*/  @!P2 LOP3.LUT R12, RZ, R9, RZ, 0x33, !PT ;  /* 0x00000009ff0ca212 */ /* 0x000fc800078e33ff */
[----:B------:R-:W-:Y:S01]  /*0270*/  IADD3 R13, PT, PT, -R12, RZ, RZ ;  /* 0x000000ff0c0d7210 */ /* 0x000fe20007ffe1ff */
[----:B------:R-:W0:Y:S04]  /*0280*/  I2F.F64 R10, R12 ;  /* 0x0000000c000a7312 */ /* 0x000e280000201c00 */
[----:B------:R-:W-:-:S04]  /*0290*/  IMAD R13, R9, R13, R6 ;  /* 0x0000000d090d7224 */ /* 0x000fc800078e0206 */
[----:B------:R-:W1:Y:S01]  /*02a0*/  I2F.F64 R8, R13 ;  /* 0x0000000d00087312 */ /* 0x000e620000201c00 */
[----:B0-----:R-:W-:Y:S01]  /*02b0*/  DADD R10, R10, -UR6 ;  /* 0x800000060a0a7e29 */ /* 0x001fe20008000000 */
[----:B------:R-:W0:Y:S07]  /*02c0*/  LDCU.64 UR6, c[0x0][0x3a0] ;  /* 0x00007400ff0677ac */ /* 0x000e2e0008000a00 */
[----:B------:R-:W-:Y:S02]  /*02d0*/  DMUL R10, R10, R10 ;  /* 0x0000000a0a0a7228 */ /* 0x000fe40000000000 */
[----:B-1----:R-:W-:-:S08]  /*02e0*/  DADD R8, R8, -UR4 ;  /* 0x8000000408087e29 */ /* 0x002fd00008000000 */
[----:B------:R-:W-:-:S08]  /*02f0*/  DFMA R10, R8, R8, R10 ;  /* 0x00000008080a722b */ /* 0x000fd0000000000a */
[----:B0-----:R-:W-:-:S14]  /*0300*/  DSETP.GTU.AND P0, PT, R10, UR6, PT ;  /* 0x000000060a007e2a */ /* 0x001fdc000bf0c000 */
[----:B------:R-:W-:Y:S05]  /*0310*/  @P0 BRA `(.L_x_1) ;  /* 0x0000000000200947 */ /* 0x000fea0003800000 */
[----:B------:R-:W0:Y:S01]  /*0320*/  LDC.64 R8, c[0x0][0x380] ;  /* 0x0000e000ff087b82 */ /* 0x000e220000000a00 */
[----:B------:R-:W1:Y:S01]  /*0330*/  LDCU.64 UR4, c[0x0][0x3a8] ;  /* 0x00007500ff0477ac */ /* 0x000e620008000a00 */
[----:B0-----:R-:W-:-:S06]  /*0340*/  IMAD.WIDE R8, R6, 0x4, R8 ;  /* 0x0000000406087825 */ /* 0x001fcc00078e0208 */
[----:B------:R-:W2:Y:S01]  /*0350*/  LDG.E R8, desc[UR8][R8.64] ;  /* 0x0000000808087981 */ /* 0x000ea2000c1e1900 */
[----:B------:R-:W-:Y:S01]  /*0360*/  IMAD.MOV.U32 R7, RZ, RZ, 0x1 ;  /* 0x00000001ff077424 */ /* 0x000fe200078e00ff */
[----:B--2---:R-:W1:Y:S02]  /*0370*/  I2F.F64 R4, R8 ;  /* 0x0000000800047312 */ /* 0x004e640000201c00 */
[----:B-1----:R-:W-:-:S08]  /*0380*/  DADD R4, R4, -UR4 ;  /* 0x8000000404047e29 */ /* 0x002fd00008000000 */
[----:B------:R-:W-:-:S11]  /*0390*/  DMUL R4, R4, R4 ;  /* 0x0000000404047228 */ /* 0x000fd60000000000 */
.L_x_1:
[----:B------:R-:W-:Y:S05]  /*03a0*/  BSYNC.RECONVERGENT B0 ;  /* 0x0000000000007941 */ /* 0x000fea0003800200 */
.L_x_0:
[----:B------:R-:W0:Y:S01]  /*03b0*/  S2UR UR6, SR_CgaCtaId ;  /* 0x00000000000679c3 */ /* 0x000e220000008800 */
[----:B------:R-:W-:Y:S01]  /*03c0*/  UMOV UR4, 0x400 ;  /* 0x0000040000047882 */ /* 0x000fe20000000000 */
[----:B------:R-:W-:Y:S01]  /*03d0*/  ISETP.GE.U32.AND P0, PT, R2, 0x2, PT ;  /* 0x000000020200780c */ /* 0x000fe20003f06070 */
[----:B------:R-:W-:Y:S02]  /*03e0*/  UIADD3 UR5, UPT, UPT, UR4, 0x1000, URZ ;  /* 0x0000100004057890 */ /* 0x000fe4000fffe0ff */
[----:B0-----:R-:W-:Y:S02]  /*03f0*/  ULEA UR4, UR6, UR4, 0x18 ;  /* 0x0000000406047291 */ /* 0x001fe4000f8ec0ff */
[----:B------:R-:W-:-:S04]  /*0400*/  ULEA UR5, UR6, UR5, 0x18 ;  /* 0x0000000506057291 */ /* 0x000fc8000f8ec0ff */
[C---:B------:R-:W-:Y:S02]  /*0410*/  LEA R9, R0.reuse, UR4, 0x3 ;  /* 0x0000000400097c11 */ /* 0x040fe4000f8e18ff */
[----:B------:R-:W-:-:S03]  /*0420*/  LEA R8, R0, UR5, 0x2 ;  /* 0x0000000500087c11 */ /* 0x000fc6000f8e10ff */
[----:B------:R0:W-:Y:S04]  /*0430*/  STS.64 [R9], R4 ;  /* 0x0000000409007388 */ /* 0x0001e80000000a00 */
[----:B------:R0:W-:Y:S01]  /*0440*/  STS [R8], R7 ;  /* 0x0000000708007388 */ /* 0x0001e20000000800 */
[----:B------:R-:W-:Y:S06]  /*0450*/  BAR.SYNC.DEFER_BLOCKING 0x0 ;  /* 0x0000000000007b1d */ /* 0x000fec0000010000 */
[----:B------:R-:W-:Y:S05]  /*0460*/  @!P0 BRA `(.L_x_2) ;  /* 0x00000000004c8947 */ /* 0x000fea0003800000 */
.L_x_5:
[----:B------:R-:W-:Y:S01]  /*0470*/  SHF.R.U32.HI R11, RZ, 0x1, R2 ;  /* 0x00000001ff0b7819 */ /* 0x000fe20000011602 */
[----:B------:R-:W-:Y:S03]  /*0480*/  BSSY.RECONVERGENT B0, `(.L_x_3) ;  /* 0x000000d000007945 */ /* 0x000fe60003800200 */
[----:B------:R-:W-:-:S13]  /*0490*/  ISETP.GE.U32.AND P0, PT, R0, R11, PT ;  /* 0x0000000b0000720c */ /* 0x000fda0003f06070 */
[----:B-1----:R-:W-:Y:S05]  /*04a0*/  @P0 BRA `(.L_x_4) ;  /* 0x0000000000280947 */ /* 0x002fea0003800000 */
[C---:B------:R-:W-:Y:S01]  /*04b0*/  IMAD R10, R11.reuse, 0x8, R9 ;  /* 0x000000080b0a7824 */ /* 0x040fe200078e0209 */
[----:B0-----:R-:W-:Y:S04]  /*04c0*/  LDS.64 R6, [R9] ;  /* 0x0000000009067984 */ /* 0x001fe80000000a00 */
[----:B------:R-:W0:Y:S02]  /*04d0*/  LDS.64 R4, [R10] ;  /* 0x000000000a047984 */ /* 0x000e240000000a00 */
[----:B0-----:R-:W-:Y:S01]  /*04e0*/  DADD R4, R4, R6 ;  /* 0x0000000004047229 */ /* 0x001fe20000000006 */
[----:B------:R-:W-:-:S06]  /*04f0*/  LEA R6, R11, R8, 0x2 ;  /* 0x000000080b067211 */ /* 0x000fcc00078e10ff */
[----:B------:R-:W-:Y:S04]  /*0500*/  STS.64 [R9], R4 ;  /* 0x0000000409007388 */ /* 0x000fe80000000a00 */
[----:B------:R-:W-:Y:S04]  /*0510*/  LDS R6, [R6] ;  /* 0x0000000006067984 */ /* 0x000fe80000000800 */
[----:B------:R-:W0:Y:S02]  /*0520*/  LDS R7, [R8] ;  /* 0x0000000008077984 */ /* 0x000e240000000800 */
[----:B0-----:R-:W-:-:S05]  /*0530*/  IMAD.IADD R7, R6, 0x1, R7 ;  /* 0x0000000106077824 */ /* 0x001fca00078e0207 */
[----:B------:R1:W-:Y:S02]  /*0540*/  STS [R8], R7 ;  /* 0x0000000708007388 */ /* 0x0003e40000000800 */
.L_x_4:
[----:B------:R-:W-:Y:S05]  /*0550*/  BSYNC.RECONVERGENT B0 ;  /* 0x0000000000007941 */ /* 0x000fea0003800200 */
.L_x_3:
[----:B------:R-:W-:Y:S01]  /*0560*/  BAR.SYNC.DEFER_BLOCKING 0x0 ;  /* 0x0000000000007b1d */ /* 0x000fe20000010000 */
[----:B------:R-:W-:Y:S02]  /*0570*/  ISETP.GT.U32.AND P0, PT, R2, 0x3, PT ;  /* 0x000000030200780c */ /* 0x000fe40003f04070 */
[----:B------:R-:W-:-:S11]  /*0580*/  MOV R2, R11 ;  /* 0x0000000b00027202 */ /* 0x000fd60000000f00 */
[----:B------:R-:W-:Y:S05]  /*0590*/  @P0 BRA `(.L_x_5) ;  /* 0xfffffffc00b40947 */ /* 0x000fea000383ffff */
.L_x_2:
[----:B------:R-:W-:-:S13]  /*05a0*/  ISETP.NE.AND P0, PT, R0, RZ, PT ;  /* 0x000000ff0000720c */ /* 0x000fda0003f05270 */
[----:B------:R-:W-:Y:S05]  /*05b0*/  @P0 EXIT ;  /* 0x000000000000094d */ /* 0x000fea0003800000 */
[----:B------:R-:W2:Y:S01]  /*05c0*/  S2UR UR5, SR_CgaCtaId ;  /* 0x00000000000579c3 */ /* 0x000ea20000008800 */
[----:B------:R-:W-:-:S07]  /*05d0*/  UMOV UR4, 0x400 ;  /* 0x0000040000047882 */ /* 0x000fce0000000000 */
[----:B01----:R-:W0:Y:S08]  /*05e0*/  LDC.64 R6, c[0x0][0x3b0] ;  /* 0x0000ec00ff067b82 */ /* 0x003e300000000a00 */
[----:B------:R-:W1:Y:S01]  /*05f0*/  LDC.64 R8, c[0x0][0x3b8] ;  /* 0x0000ee00ff087b82 */ /* 0x000e620000000a00 */
[----:B--2---:R-:W-:Y:S01]  /*0600*/  ULEA UR4, UR5, UR4, 0x18 ;  /* 0x0000000405047291 */ /* 0x004fe2000f8ec0ff */
[----:B0-----:R-:W-:-:S08]  /*0610*/  IMAD.WIDE.U32 R6, R3, 0x8, R6 ;  /* 0x0000000803067825 */ /* 0x001fd000078e0006 */
[----:B------:R-:W0:Y:S04]  /*0620*/  LDS.64 R4, [UR4] ;  /* 0x00000004ff047984 */ /* 0x000e280008000a00 */
[----:B------:R-:W2:Y:S01]  /*0630*/  LDS R11, [UR4+0x1000] ;  /* 0x00100004ff0b7984 */ /* 0x000ea20008000800 */
[----:B-1----:R-:W-:-:S03]  /*0640*/  IMAD.WIDE.U32 R2, R3, 0x4, R8 ;  /* 0x0000000403027825 */ /* 0x002fc600078e0008 */
[----:B0-----:R-:W-:Y:S04]  /*0650*/  STG.E.64 desc[UR8][R6.64], R4 ;  /* 0x0000000406007986 */ /* 0x001fe8000c101b08 */
[----:B--2---:R-:W-:Y:S01]  /*0660*/  STG.E desc[UR8][R2.64], R11 ;  /* 0x0000000b02007986 */ /* 0x004fe2000c101908 */
[----:B------:R-:W-:Y:S05]  /*0670*/  EXIT ;  /* 0x000000000000794d */ /* 0x000fea0003800000 */
.L_x_6:
[----:B------:R-:W-:-:S00]  /*0680*/  BRA `(.L_x_6) ;  /* 0xfffffffc00fc7947 */ /* 0x000fc0000383ffff */
[----:B------:R-:W-:-:S00]  /*0690*/  NOP ;  /* 0x0000000000007918 */ /* 0x000fc00000000000 */
        /* <DEDUP_REMOVED lines=14> */
.L_x_43:


//--------------------- .text._Z18compute_sum_kernelPKiiidddPxPi --------------------------
	.section	.text._Z18compute_sum_kernelPKiiidddPxPi,"ax",@progbits
	.align	128
        .global         _Z18compute_sum_kernelPKiiidddPxPi
        .type           _Z18compute_sum_kernelPKiiidddPxPi,@function
        .size           _Z18compute_sum_kernelPKiiidddPxPi,(.L_x_44 - _Z18compute_sum_kernelPKiiidddPxPi)
        .other          _Z18compute_sum_kernelPKiiidddPxPi,@"STO_CUDA_ENTRY STV_DEFAULT"
_Z18compute_sum_kernelPKiiidddPxPi:
.text._Z18compute_sum_kernelPKiiidddPxPi:
        /* <DEDUP_REMOVED lines=18> */
[----:B-1----:R-:W-:-:S06]  /*0120*/  VIADD R10, R8, 0xffffffe ;  /* 0x0ffffffe080a7836 */ /* 0x002fcc0000000000 */
[----:B------:R1:W2:Y:S02]  /*0130*/  F2I.FTZ.U32.TRUNC.NTZ R11, R10 ;  /* 0x0000000a000b7305 */ /* 0x0002a4000021f000 */
[----:B-1----:R-:W-:Y:S01]  /*0140*/  IMAD.MOV.U32 R10, RZ, RZ, RZ ;  /* 0x000000ffff0a7224 */ /* 0x002fe200078e00ff */
[----:B--2---:R-:W-:-:S05]  /*0150*/  IADD3 R12, PT, PT, RZ, -R11, RZ ;  /* 0x8000000bff0c7210 */ /* 0x004fca0007ffe0ff */
[----:B------:R-:W-:Y:S01]  /*0160*/  IMAD R15, R12, R13, RZ ;  /* 0x0000000d0c0f7224 */ /* 0x000fe200078e02ff */
[----:B------:R-:W-:-:S03]  /*0170*/  IABS R12, R6 ;  /* 0x00000006000c7213 */ /* 0x000fc60000000000 */
[----:B------:R-:W-:-:S06]  /*0180*/  IMAD.HI.U32 R11, R11, R15, R10 ;  /* 0x0000000f0b0b7227 */ /* 0x000fcc00078e000a */
[----:B------:R-:W-:-:S04]  /*0190*/  IMAD.HI.U32 R11, R11, R12, RZ ;  /* 0x0000000c0b0b7227 */ /* 0x000fc800078e00ff */
[----:B------:R-:W-:-:S04]  /*01a0*/  IMAD.MOV R8, RZ, RZ, -R11 ;  /* 0x000000ffff087224 */ /* 0x000fc800078e0a0b */
[----:B------:R-:W-:-:S05]  /*01b0*/  IMAD R8, R13, R8, R12 ;  /* 0x000000080d087224 */ /* 0x000fca00078e020c */
[----:B------:R-:W-:-:S13]  /*01c0*/  ISETP.GT.U32.AND P2, PT, R13, R8, PT ;  /* 0x000000080d00720c */ /* 0x000fda0003f44070 */
[-C--:B------:R-:W-:Y:S01]  /*01d0*/  @!P2 IADD3 R8, PT, PT, R8, -R13.reuse, RZ ;  /* 0x8000000d0808a210 */ /* 0x080fe20007ffe0ff */
[----:B------:R-:W-:Y:S01]  /*01e0*/  @!P2 VIADD R11, R11, 0x1 ;  /* 0x000000010b0ba836 */ /* 0x000fe20000000000 */
[----:B------:R-:W-:Y:S02]  /*01f0*/  ISETP.NE.AND P2, PT, R9, RZ, PT ;  /* 0x000000ff0900720c */ /* 0x000fe40003f45270 */
[----:B------:R-:W-:Y:S02]  /*0200*/  ISETP.GE.U32.AND P0, PT, R8, R13, PT ;  /* 0x0000000d0800720c */ /* 0x000fe40003f06070 */
[----:B------:R-:W-:-:S04]  /*0210*/  LOP3.LUT R8, R6, R9, RZ, 0x3c, !PT ;  /* 0x0000000906087212 */ /* 0x000fc800078e3cff */
[----:B------:R-:W-:-:S07]  /*0220*/  ISETP.GE.AND P1, PT, R8, RZ, PT ;  /* 0x000000ff0800720c */ /* 0x000fce0003f26270 */
[----:B------:R-:W-:-:S05]  /*0230*/  @P0 VIADD R11, R11, 0x1 ;  /* 0x000000010b0b0836 */ /* 0x000fca0000000000 */
[----:B------:R-:W-:-:S05]  /*0240*/  MOV R12, R11 ;  /* 0x0000000b000c7202 */ /* 0x000fca0000000f00 */
[----:B------:R-:W-:Y:S01]  /*0250*/  @!P1 IMAD.MOV R12, RZ, RZ, -R12 ;  /* 0x000000ffff0c9224 */ /* 0x000fe200078e0a0c */
[----:B------:R-:W-:-:S04]  /*0260*/  @!P2 LOP3.LUT R12, RZ, R9, RZ, 0x33, !PT ;  /* 0x00000009ff0ca212 */ /* 0x000fc800078e33ff */
[----:B------:R-:W0:Y:S01]  /*0270*/  I2F.F64 R10, R12 ;  /* 0x0000000c000a7312 */ /* 0x000e220000201c00 */
[----:B------:R-:W-:-:S04]  /*0280*/  IMAD.MOV R13, RZ, RZ, -R12 ;  /* 0x000000ffff0d7224 */ /* 0x000fc800078e0a0c */
        /* <DEDUP_REMOVED lines=9> */
[----:B------:R-:W0:Y:S02]  /*0320*/  LDC.64 R8, c[0x0][0x380] ;  /* 0x0000e000ff087b82 */ /* 0x000e240000000a00 */
[----:B0-----:R-:W-:-:S05]  /*0330*/  IMAD.WIDE R8, R6, 0x4, R8 ;  /* 0x0000000406087825 */ /* 0x001fca00078e0208 */
[----:B------:R-:W2:Y:S01]  /*0340*/  LDG.E R4, desc[UR8][R8.64] ;  /* 0x0000000808047981 */ /* 0x000ea2000c1e1900 */
[----:B------:R-:W-:Y:S02]  /*0350*/  MOV R7, 0x1 ;  /* 0x0000000100077802 */ /* 0x000fe40000000f00 */
[----:B--2---:R-:W-:-:S07]  /*0360*/  SHF.R.S32.HI R5, RZ, 0x1f, R4 ;  /* 0x0000001fff057819 */ /* 0x004fce0000011404 */
.L_x_8:
[----:B------:R-:W-:Y:S05]  /*0370*/  BSYNC.RECONVERGENT B0 ;  /* 0x0000000000007941 */ /* 0x000fea0003800200 */
.L_x_7:
        /* <DEDUP_REMOVED lines=12> */
.L_x_12:
[----:B------:R-:W-:Y:S01]  /*0440*/  SHF.R.U32.HI R12, RZ, 0x1, R2 ;  /* 0x00000001ff0c7819 */ /* 0x000fe20000011602 */
[----:B------:R-:W-:Y:S03]  /*0450*/  BSSY.RECONVERGENT B0, `(.L_x_10) ;  /* 0x000000e000007945 */ /* 0x000fe60003800200 */
[----:B------:R-:W-:-:S13]  /*0460*/  ISETP.GE.U32.AND P0, PT, R3, R12, PT ;  /* 0x0000000c0300720c */ /* 0x000fda0003f06070 */
[----:B-1----:R-:W-:Y:S05]  /*0470*/  @P0 BRA `(.L_x_11) ;  /* 0x00000000002c0947 */ /* 0x002fea0003800000 */
[----:B------:R-:W-:Y:S01]  /*0480*/  IMAD R10, R12, 0x8, R9 ;  /* 0x000000080c0a7824 */ /* 0x000fe200078e0209 */
[----:B0-----:R-:W-:Y:S04]  /*0490*/  LDS.64 R6, [R9] ;  /* 0x0000000009067984 */ /* 0x001fe80000000a00 */
[----:B------:R-:W0:Y:S02]  /*04a0*/  LDS.64 R4, [R10] ;  /* 0x000000000a047984 */ /* 0x000e240000000a00 */
[----:B0-----:R-:W-:Y:S02]  /*04b0*/  IADD3 R4, P0, PT, R4, R6, RZ ;  /* 0x0000000604047210 */ /* 0x001fe40007f1e0ff */
[----:B------:R-:W-:-:S03]  /*04c0*/  LEA R6, R12, R8, 0x2 ;  /* 0x000000080c067211 */ /* 0x000fc600078e10ff */
[----:B------:R-:W-:-:S05]  /*04d0*/  IMAD.X R5, R5, 0x1, R7, P0 ;  /* 0x0000000105057824 */ /* 0x000fca00000e0607 */
[----:B------:R-:W-:Y:S04]  /*04e0*/  STS.64 [R9], R4 ;  /* 0x0000000409007388 */ /* 0x000fe80000000a00 */
[----:B------:R-:W-:Y:S04]  /*04f0*/  LDS R6, [R6] ;  /* 0x0000000006067984 */ /* 0x000fe80000000800 */
[----:B------:R-:W0:Y:S02]  /*0500*/  LDS R7, [R8] ;  /* 0x0000000008077984 */ /* 0x000e240000000800 */
[----:B0-----:R-:W-:-:S05]  /*0510*/  IMAD.IADD R7, R6, 0x1, R7 ;  /* 0x0000000106077824 */ /* 0x001fca00078e0207 */
[----:B------:R1:W-:Y:S02]  /*0520*/  STS [R8], R7 ;  /* 0x0000000708007388 */ /* 0x0003e40000000800 */
.L_x_11:
[----:B------:R-:W-:Y:S05]  /*0530*/  BSYNC.RECONVERGENT B0 ;  /* 0x0000000000007941 */ /* 0x000fea0003800200 */
.L_x_10:
[----:B------:R-:W-:Y:S01]  /*0540*/  BAR.SYNC.DEFER_BLOCKING 0x0 ;  /* 0x0000000000007b1d */ /* 0x000fe20000010000 */
[----:B------:R-:W-:Y:S02]  /*0550*/  ISETP.GT.U32.AND P0, PT, R2, 0x3, PT ;  /* 0x000000030200780c */ /* 0x000fe40003f04070 */
[----:B------:R-:W-:-:S11]  /*0560*/  MOV R2, R12 ;  /* 0x0000000c00027202 */ /* 0x000fd60000000f00 */
[----:B------:R-:W-:Y:S05]  /*0570*/  @P0 BRA `(.L_x_12) ;  /* 0xfffffffc00b00947 */ /* 0x000fea000383ffff */
.L_x_9:
[----:B------:R-:W-:-:S13]  /*0580*/  ISETP.NE.AND P0, PT, R3, RZ, PT ;  /* 0x000000ff0300720c */ /* 0x000fda0003f05270 */
[----:B------:R-:W-:Y:S05]  /*0590*/  @P0 EXIT ;  /* 0x000000000000094d */ /* 0x000fea0003800000 */
[----:B------:R-:W2:Y:S01]  /*05a0*/  S2UR UR5, SR_CgaCtaId ;  /* 0x00000000000579c3 */ /* 0x000ea20000008800 */
[----:B------:R-:W-:-:S07]  /*05b0*/  UMOV UR4, 0x400 ;  /* 0x0000040000047882 */ /* 0x000fce0000000000 */
[----:B0-----:R-:W0:Y:S08]  /*05c0*/  LDC.64 R4, c[0x0][0x3a8] ;  /* 0x0000ea00ff047b82 */ /* 0x001e300000000a00 */
[----:B-1----:R-:W1:Y:S01]  /*05d0*/  LDC.64 R6, c[0x0][0x3b0] ;  /* 0x0000ec00ff067b82 */ /* 0x002e620000000a00 */
        /* <DEDUP_REMOVED lines=8> */
.L_x_13:
        /* <DEDUP_REMOVED lines=10> */
.L_x_44:


//--------------------- .text._Z15cleaning_kernelPiS_iiPKiiddd --------------------------
	.section	.text._Z15cleaning_kernelPiS_iiPKiiddd,"ax",@progbits
	.align	128
        .global         _Z15cleaning_kernelPiS_iiPKiiddd
        .type           _Z15cleaning_kernelPiS_iiPKiiddd,@function
        .size           _Z15cleaning_kernelPiS_iiPKiiddd,(.L_x_42 - _Z15cleaning_kernelPiS_iiPKiiddd)
        .other          _Z15cleaning_kernelPiS_iiPKiiddd,@"STO_CUDA_ENTRY STV_DEFAULT"
_Z15cleaning_kernelPiS_iiPKiiddd:
.text._Z15cleaning_kernelPiS_iiPKiiddd:
[----:B------:R-:W0:Y:S08]  /*0000*/  LDC R1, c[0x0][0x37c] ;  /* 0x0000df00ff017b82 */ /* 0x000e300000000800 */
[----:B------:R-:W1:Y:S01]  /*0010*/  LDC.64 R12, c[0x0][0x3b0] ;  /* 0x0000ec00ff0c7b82 */ /* 0x000e620000000a00 */
[----:B------:R-:W-:Y:S01]  /*0020*/  IMAD.MOV.U32 R2, RZ, RZ, 0x1 ;  /* 0x00000001ff027424 */ /* 0x000fe200078e00ff */
[----:B------:R-:W2:Y:S01]  /*0030*/  S2R R9, SR_TID.X ;  /* 0x0000000000097919 */ /* 0x000ea20000002100 */
[----:B0-----:R-:W-:-:S05]  /*0040*/  VIADD R1, R1, 0xffffffd8 ;  /* 0xffffffd801017836 */ /* 0x001fca0000000000 */
[----:B------:R-:W0:Y:S08]  /*0050*/  LDC.64 R10, c[0x0][0x3a8] ;  /* 0x0000ea00ff0a7b82 */ /* 0x000e300000000a00 */
[----:B------:R-:W2:Y:S01]  /*0060*/  S2UR UR4, SR_CTAID.X ;  /* 0x00000000000479c3 */ /* 0x000ea20000002500 */
[----:B-1----:R-:W-:-:S07]  /*0070*/  DMUL R12, R12, 0.5 ;  /* 0x3fe000000c0c7828 */ /* 0x002fce0000000000 */
[----:B------:R-:W2:Y:S01]  /*0080*/  LDC R0, c[0x0][0x360] ;  /* 0x0000d800ff007b82 */ /* 0x000ea20000000800 */
[----:B------:R-:W1:Y:S01]  /*0090*/  MUFU.RCP64H R3, R13 ;  /* 0x0000000d00037308 */ /* 0x000e620000001800 */
[----:B0-----:R-:W-:-:S10]  /*00a0*/  DADD R10, R10, R10 ;  /* 0x000000000a0a7229 */ /* 0x001fd4000000000a */
[----:B------:R-:W-:Y:S01]  /*00b0*/  FSETP.GEU.AND P1, PT, |R11|, 6.5827683646048100446e-37, PT ;  /* 0x036000000b00780b */ /* 0x000fe20003f2e200 */
[----:B-1----:R-:W-:-:S08]  /*00c0*/  DFMA R4, -R12, R2, 1 ;  /* 0x3ff000000c04742b */ /* 0x002fd00000000102 */
[----:B------:R-:W-:-:S08]  /*00d0*/  DFMA R4, R4, R4, R4 ;  /* 0x000000040404722b */ /* 0x000fd00000000004 */
[----:B------:R-:W-:-:S08]  /*00e0*/  DFMA R4, R2, R4, R2 ;  /* 0x000000040204722b */ /* 0x000fd00000000002 */
[----:B------:R-:W-:-:S08]  /*00f0*/  DFMA R2, -R12, R4, 1 ;  /* 0x3ff000000c02742b */ /* 0x000fd00000000104 */
[----:B------:R-:W-:-:S08]  /*0100*/  DFMA R2, R4, R2, R4 ;  /* 0x000000020402722b */ /* 0x000fd00000000004 */
[----:B------:R-:W-:-:S08]  /*0110*/  DMUL R4, R10, R2 ;  /* 0x000000020a047228 */ /* 0x000fd00000000000 */
[----:B------:R-:W-:-:S08]  /*0120*/  DFMA R6, -R12, R4, R10 ;  /* 0x000000040c06722b */ /* 0x000fd0000000010a */
[----:B------:R-:W-:Y:S01]  /*0130*/  DFMA R2, R2, R6, R4 ;  /* 0x000000060202722b */ /* 0x000fe20000000004 */
[----:B--2---:R-:W-:-:S09]  /*0140*/  IMAD R6, R0, UR4, R9 ;  /* 0x0000000400067c24 */ /* 0x004fd2000f8e0209 */
[----:B------:R-:W-:-:S05]  /*0150*/  FFMA R4, RZ, R13, R3 ;  /* 0x0000000dff047223 */ /* 0x000fca0000000003 */
[----:B------:R-:W-:-:S13]  /*0160*/  FSETP.GT.AND P0, PT, |R4|, 1.469367938527859385e-39, PT ;  /* 0x001000000400780b */ /* 0x000fda0003f04200 */
[----:B------:R-:W-:Y:S05]  /*0170*/  @P0 BRA P1, `(.L_x_14) ;  /* 0x0000000000200947 */ /* 0x000fea0000800000 */
[----:B------:R-:W-:Y:S01]  /*0180*/  IMAD.MOV.U32 R4, RZ, RZ, R10 ;  /* 0x000000ffff047224 */ /* 0x000fe200078e000a */
[----:B------:R-:W-:Y:S01]  /*0190*/  MOV R0, 0x1e0 ;  /* 0x000001e000007802 */ /* 0x000fe20000000f00 */
[----:B------:R-:W-:Y:S02]  /*01a0*/  IMAD.MOV.U32 R5, RZ, RZ, R11 ;  /* 0x000000ffff057224 */ /* 0x000fe400078e000b */
[----:B------:R-:W-:Y:S02]  /*01b0*/  IMAD.MOV.U32 R14, RZ, RZ, R12 ;  /* 0x000000ffff0e7224 */ /* 0x000fe400078e000c */
[----:B------:R-:W-:-:S07]  /*01c0*/  IMAD.MOV.U32 R15, RZ, RZ, R13 ;  /* 0x000000ffff0f7224 */ /* 0x000fce00078e000d */
[----:B------:R-:W-:Y:S05]  /*01d0*/  CALL.REL.NOINC `($__internal_0_$__cuda_sm20_div_rn_f64_full) ;  /* 0x0000001000607944 */ /* 0x000fea0003c00000 */
[----:B------:R-:W-:Y:S02]  /*01e0*/  IMAD.MOV.U32 R2, RZ, RZ, R4 ;  /* 0x000000ffff027224 */ /* 0x000fe400078e0004 */
[----:B------:R-:W-:-:S07]  /*01f0*/  IMAD.MOV.U32 R3, RZ, RZ, R5 ;  /* 0x000000ffff037224 */ /* 0x000fce00078e0005 */
.L_x_14:
[----:B------:R-:W-:-:S10]  /*0200*/  DADD R2, R2, 1 ;  /* 0x3ff0000002027429 */ /* 0x000fd40000000000 */
[----:B------:R-:W0:Y:S02]  /*0210*/  F2I.F64.TRUNC R3, R2 ;  /* 0x0000000200037311 */ /* 0x000e24000030d100 */
[----:B0-----:R-:W-:-:S13]  /*0220*/  ISETP.GE.AND P0, PT, R6, R3, PT ;  /* 0x000000030600720c */ /* 0x001fda0003f06270 */
[----:B------:R-:W-:Y:S05]  /*0230*/  @P0 EXIT ;  /* 0x000000000000094d */ /* 0x000fea0003800000 */
[----:B------:R-:W0:Y:S01]  /*0240*/  MUFU.RCP64H R3, 180 ;  /* 0x4066800000037908 */ /* 0x000e220000001800 */
[----:B------:R-:W-:Y:S01]  /*0250*/  IMAD.MOV.U32 R8, RZ, RZ, 0x0 ;  /* 0x00000000ff087424 */ /* 0x000fe200078e00ff */
[----:B------:R-:W1:Y:S01]  /*0260*/  LDCU.64 UR4, c[0x0][0x3b8] ;  /* 0x00007700ff0477ac */ /* 0x000e620008000a00 */
[----:B------:R-:W-:Y:S02]  /*0270*/  IMAD.MOV.U32 R9, RZ, RZ, 0x40668000 ;  /* 0x40668000ff097424 */ /* 0x000fe400078e00ff */
[----:B------:R-:W-:-:S03]  /*0280*/  IMAD.MOV.U32 R2, RZ, RZ, 0x1 ;  /* 0x00000001ff027424 */ /* 0x000fc600078e00ff */
[----:B------:R-:W2:Y:S03]  /*0290*/  I2F.F64 R6, R6 ;  /* 0x0000000600067312 */ /* 0x000ea60000201c00 */
[----:B0-----:R-:W-:-:S08]  /*02a0*/  DFMA R4, R2, -R8, 1 ;  /* 0x3ff000000204742b */ /* 0x001fd00000000808 */
[----:B------:R-:W-:-:S08]  /*02b0*/  DFMA R4, R4, R4, R4 ;  /* 0x000000040404722b */ /* 0x000fd00000000004 */
[----:B------:R-:W-:Y:S01]  /*02c0*/  DFMA R2, R2, R4, R2 ;  /* 0x000000040202722b */ /* 0x000fe20000000002 */
[----:B------:R-:W-:Y:S02]  /*02d0*/  IMAD.MOV.U32 R4, RZ, RZ, 0x54442d18 ;  /* 0x54442d18ff047424 */ /* 0x000fe400078e00ff */
[----:B------:R-:W-:-:S05]  /*02e0*/  IMAD.MOV.U32 R5, RZ, RZ, 0x400921fb ;  /* 0x400921fbff057424 */ /* 0x000fca00078e00ff */
[----:B------:R-:W-:Y:S02]  /*02f0*/  DFMA R8, R2, -R8, 1 ;  /* 0x3ff000000208742b */ /* 0x000fe40000000808 */
[----:B-1----:R-:W-:Y:S01]  /*0300*/  DMUL R4, R4, UR4 ;  /* 0x0000000404047c28 */ /* 0x002fe20008000000 */
[----:B------:R-:W2:Y:S05]  /*0310*/  LDCU.64 UR4, c[0x0][0x3a8] ;  /* 0x00007500ff0477ac */ /* 0x000eaa0008000a00 */
[----:B------:R-:W-:-:S04]  /*0320*/  DFMA R2, R2, R8, R2 ;  /* 0x000000080202722b */ /* 0x000fc80000000002 */
[----:B------:R-:W-:-:S04]  /*0330*/  FSETP.GEU.AND P1, PT, |R5|, 6.5827683646048100446e-37, PT ;  /* 0x036000000500780b */ /* 0x000fc80003f2e200 */
[----:B------:R-:W-:Y:S02]  /*0340*/  DMUL R8, R4, R2 ;  /* 0x0000000204087228 */ /* 0x000fe40000000000 */
[----:B--2---:R-:W-:-:S06]  /*0350*/  DFMA R12, R12, R6, -UR4 ;  /* 0x800000040c0c7e2b */ /* 0x004fcc0008000006 */
[----:B------:R-:W-:-:S08]  /*0360*/  DFMA R14, R8, -180, R4 ;  /* 0xc0668000080e782b */ /* 0x000fd00000000004 */
[----:B------:R-:W-:-:S10]  /*0370*/  DFMA R2, R2, R14, R8 ;  /* 0x0000000e0202722b */ /* 0x000fd40000000008 */
[----:B------:R-:W-:-:S05]  /*0380*/  FFMA R0, RZ, 3.6015625, R3 ;  /* 0x40668000ff007823 */ /* 0x000fca0000000003 */
[----:B------:R-:W-:-:S13]  /*0390*/  FSETP.GT.AND P0, PT, |R0|, 1.469367938527859385e-39, PT ;  /* 0x001000000000780b */ /* 0x000fda0003f04200 */
[----:B------:R-:W-:Y:S05]  /*03a0*/  @P0 BRA P1, `(.L_x_15) ;  /* 0x0000000000180947 */ /* 0x000fea0000800000 */
[----:B------:R-:W-:Y:S01]  /*03b0*/  IMAD.MOV.U32 R14, RZ, RZ, RZ ;  /* 0x000000ffff0e7224 */ /* 0x000fe200078e00ff */
[----:B------:R-:W-:Y:S01]  /*03c0*/  MOV R0, 0x3f0 ;  /* 0x000003f000007802 */ /* 0x000fe20000000f00 */
[----:B------:R-:W-:-:S07]  /*03d0*/  IMAD.MOV.U32 R15, RZ, RZ, 0x40668000 ;  /* 0x40668000ff0f7424 */ /* 0x000fce00078e00ff */
[----:B------:R-:W-:Y:S05]  /*03e0*/  CALL.REL.NOINC `($__internal_0_$__cuda_sm20_div_rn_f64_full) ;  /* 0x0000000c00dc7944 */ /* 0x000fea0003c00000 */
[----:B------:R-:W-:Y:S02]  /*03f0*/  IMAD.MOV.U32 R2, RZ, RZ, R4 ;  /* 0x000000ffff027224 */ /* 0x000fe400078e0004 */
[----:B------:R-:W-:-:S07]  /*0400*/  IMAD.MOV.U32 R3, RZ, RZ, R5 ;  /* 0x000000ffff037224 */ /* 0x000fce00078e0005 */
.L_x_15:
[----:B------:R-:W-:Y:S01]  /*0410*/  DSETP.NEU.AND P0, PT, |R2|, +INF , PT ;  /* 0x7ff000000200742a */ /* 0x000fe20003f0d200 */
[----:B------:R-:W0:Y:S01]  /*0420*/  LDCU.64 UR4, c[0x0][0x358] ;  /* 0x00006b00ff0477ac */ /* 0x000e220008000a00 */
[----:B------:R-:W-:-:S12]  /*0430*/  BSSY.RECONVERGENT B0, `(.L_x_16) ;  /* 0x0000019000007945 */ /* 0x000fd80003800200 */
[----:B------:R-:W-:Y:S01]  /*0440*/  @!P0 DMUL R8, RZ, R2 ;  /* 0x00000002ff088228 */ /* 0x000fe20000000000 */
[----:B------:R-:W-:Y:S01]  /*0450*/  @!P0 IMAD.MOV.U32 R0, RZ, RZ, RZ ;  /* 0x000000ffff008224 */ /* 0x000fe200078e00ff */
[----:B------:R-:W-:Y:S09]  /*0460*/  @!P0 BRA `(.L_x_17) ;  /* 0x0000000000548947 */ /* 0x000ff20003800000 */
[----:B------:R-:W-:Y:S01]  /*0470*/  UMOV UR6, 0x6dc9c883 ;  /* 0x6dc9c88300067882 */ /* 0x000fe20000000000 */
[----:B------:R-:W-:Y:S01]  /*0480*/  UMOV UR7, 0x3fe45f30 ;  /* 0x3fe45f3000077882 */ /* 0x000fe20000000000 */
[C---:B------:R-:W-:Y:S02]  /*0490*/  DSETP.GE.AND P0, PT, |R2|.reuse, 2.14748364800000000000e+09, PT ;  /* 0x41e000000200742a */ /* 0x040fe40003f06200 */
[----:B------:R-:W-:Y:S01]  /*04a0*/  DMUL R4, R2, UR6 ;  /* 0x0000000602047c28 */ /* 0x000fe20008000000 */
[----:B------:R-:W-:Y:S01]  /*04b0*/  UMOV UR6, 0x54442d18 ;  /* 0x54442d1800067882 */ /* 0x000fe20000000000 */
[----:B------:R-:W-:-:S04]  /*04c0*/  UMOV UR7, 0x3ff921fb ;  /* 0x3ff921fb00077882 */ /* 0x000fc80000000000 */
[----:B------:R-:W1:Y:S08]  /*04d0*/  F2I.F64 R0, R4 ;  /* 0x0000000400007311 */ /* 0x000e700000301100 */
[----:B-1----:R-:W1:Y:S02]  /*04e0*/  I2F.F64 R8, R0 ;  /* 0x0000000000087312 */ /* 0x002e640000201c00 */
[----:B-1----:R-:W-:Y:S01]  /*04f0*/  DFMA R6, R8, -UR6, R2 ;  /* 0x8000000608067c2b */ /* 0x002fe20008000002 */
[----:B------:R-:W-:Y:S01]  /*0500*/  UMOV UR6, 0x33145c00 ;  /* 0x33145c0000067882 */ /* 0x000fe20000000000 */
[----:B------:R-:W-:-:S06]  /*0510*/  UMOV UR7, 0x3c91a626 ;  /* 0x3c91a62600077882 */ /* 0x000fcc0000000000 */
[----:B------:R-:W-:Y:S01]  /*0520*/  DFMA R6, R8, -UR6, R6 ;  /* 0x8000000608067c2b */ /* 0x000fe20008000006 */
[----:B------:R-:W-:Y:S01]  /*0530*/  UMOV UR6, 0x252049c0 ;  /* 0x252049c000067882 */ /* 0x000fe20000000000 */
[----:B------:R-:W-:-:S06]  /*0540*/  UMOV UR7, 0x397b839a ;  /* 0x397b839a00077882 */ /* 0x000fcc0000000000 */
[----:B------:R-:W-:Y:S01]  /*0550*/  DFMA R8, R8, -UR6, R6 ;  /* 0x8000000608087c2b */ /* 0x000fe20008000006 */
[----:B------:R-:W-:Y:S10]  /*0560*/  @!P0 BRA `(.L_x_17) ;  /* 0x0000000000148947 */ /* 0x000ff40003800000 */
[----:B------:R-:W-:Y:S01]  /*0570*/  IMAD.MOV.U32 R8, RZ, RZ, R2 ;  /* 0x000000ffff087224 */ /* 0x000fe200078e0002 */
[----:B------:R-:W-:Y:S01]  /*0580*/  MOV R0, 0x5b0 ;  /* 0x000005b000007802 */ /* 0x000fe20000000f00 */
[----:B------:R-:W-:-:S07]  /*0590*/  IMAD.MOV.U32 R4, RZ, RZ, R3 ;  /* 0x000000ffff047224 */ /* 0x000fce00078e0003 */
[----:B0-----:R-:W-:Y:S05]  /*05a0*/  CALL.REL.NOINC `($_Z15cleaning_kernelPiS_iiPKiiddd$__internal_trig_reduction_slowpathd) ;  /* 0x0000001000e87944 */ /* 0x001fea0003c00000 */
[----:B------:R-:W-:-:S07]  /*05b0*/  IMAD.MOV.U32 R0, RZ, RZ, R6 ;  /* 0x000000ffff007224 */ /* 0x000fce00078e0006 */
.L_x_17:
[----:B0-----:R-:W-:Y:S05]  /*05c0*/  BSYNC.RECONVERGENT B0 ;  /* 0x0000000000007941 */ /* 0x001fea0003800200 */
.L_x_16:
[----:B------:R-:W0:Y:S01]  /*05d0*/  LDCU.64 UR6, c[0x4][0x8] ;  /* 0x01000100ff0677ac */ /* 0x000e220008000a00 */
[----:B------:R-:W-:-:S05]  /*05e0*/  IMAD.SHL.U32 R4, R0, 0x40, RZ ;  /* 0x0000004000047824 */ /* 0x000fca00078e00ff */
[----:B------:R-:W-:-:S04]  /*05f0*/  LOP3.LUT R4, R4, 0x40, RZ, 0xc0, !PT ;  /* 0x0000004004047812 */ /* 0x000fc800078ec0ff */
[----:B0-----:R-:W-:-:S05]  /*0600*/  IADD3 R24, P0, PT, R4, UR6, RZ ;  /* 0x0000000604187c10 */ /* 0x001fca000ff1e0ff */
[----:B------:R-:W-:Y:S01]  /*0610*/  IMAD.X R25, RZ, RZ, UR7, P0 ;  /* 0x00000007ff197e24 */ /* 0x000fe200080e06ff */
[----:B------:R-:W-:Y:S01]  /*0620*/  LOP3.LUT R14, R0, 0x1, RZ, 0xc0, !PT ;  /* 0x00000001000e7812 */ /* 0x000fe200078ec0ff */
[----:B------:R-:W-:Y:S01]  /*0630*/  IMAD.MOV.U32 R26, RZ, RZ, 0x20fd8164 ;  /* 0x20fd8164ff1a7424 */ /* 0x000fe200078e00ff */
[----:B------:R-:W0:Y:S02]  /*0640*/  LDCU.64 UR6, c[0x0][0x3a8] ;  /* 0x00007500ff0677ac */ /* 0x000e240008000a00 */
[----:B------:R-:W2:Y:S04]  /*0650*/  LDG.E.128.CONSTANT R4, desc[UR4][R24.64] ;  /* 0x0000000418047981 */ /* 0x000ea8000c1e9d00 */
[----:B------:R-:W3:Y:S04]  /*0660*/  LDG.E.128.CONSTANT R16, desc[UR4][R24.64+0x10] ;  /* 0x0000100418107981 */ /* 0x000ee8000c1e9d00 */
[----:B------:R-:W4:Y:S01]  /*0670*/  LDG.E.128.CONSTANT R20, desc[UR4][R24.64+0x20] ;  /* 0x0000200418147981 */ /* 0x000f22000c1e9d00 */
[----:B------:R-:W-:Y:S01]  /*0680*/  IMAD.MOV.U32 R27, RZ, RZ, 0x3da8ff83 ;  /* 0x3da8ff83ff1b7424 */ /* 0x000fe200078e00ff */
[----:B------:R-:W-:Y:S01]  /*0690*/  ISETP.NE.U32.AND P0, PT, R14, 0x1, PT ;  /* 0x000000010e00780c */ /* 0x000fe20003f05070 */
[----:B------:R-:W-:Y:S01]  /*06a0*/  DMUL R14, R8, R8 ;  /* 0x00000008080e7228 */ /* 0x000fe20000000000 */
[----:B------:R-:W-:Y:S01]  /*06b0*/  BSSY.RECONVERGENT B0, `(.L_x_18) ;  /* 0x000002e000007945 */ /* 0x000fe20003800200 */
[----:B------:R-:W-:Y:S01]  /*06c0*/  DSETP.NEU.AND P1, PT, |R2|, +INF , PT ;  /* 0x7ff000000200742a */ /* 0x000fe20003f2d200 */
[----:B------:R-:W-:-:S02]  /*06d0*/  FSEL R26, R26, -8.06006814911005101289e+34, !P0 ;  /* 0xf9785eba1a1a7808 */ /* 0x000fc40004000000 */
[----:B------:R-:W-:-:S06]  /*06e0*/  FSEL R27, -R27, 0.11223486810922622681, !P0 ;  /* 0x3de5db651b1b7808 */ /* 0x000fcc0004000100 */
[----:B--2---:R-:W-:-:S08]  /*06f0*/  DFMA R4, R14, R26, R4 ;  /* 0x0000001a0e04722b */ /* 0x004fd00000000004 */
[----:B------:R-:W-:-:S08]  /*0700*/  DFMA R4, R14, R4, R6 ;  /* 0x000000040e04722b */ /* 0x000fd00000000006 */
[----:B---3--:R-:W-:-:S08]  /*0710*/  DFMA R4, R14, R4, R16 ;  /* 0x000000040e04722b */ /* 0x008fd00000000010 */
[----:B------:R-:W-:-:S08]  /*0720*/  DFMA R4, R14, R4, R18 ;  /* 0x000000040e04722b */ /* 0x000fd00000000012 */
[----:B----4-:R-:W-:-:S08]  /*0730*/  DFMA R4, R14, R4, R20 ;  /* 0x000000040e04722b */ /* 0x010fd00000000014 */
[----:B------:R-:W-:-:S08]  /*0740*/  DFMA R4, R14, R4, R22 ;  /* 0x000000040e04722b */ /* 0x000fd00000000016 */
[----:B------:R-:W-:Y:S02]  /*0750*/  DFMA R8, R4, R8, R8 ;  /* 0x000000080408722b */ /* 0x000fe40000000008 */
[----:B------:R-:W-:-:S10]  /*0760*/  DFMA R4, R14, R4, 1 ;  /* 0x3ff000000e04742b */ /* 0x000fd40000000004 */
[----:B------:R-:W-:Y:S02]  /*0770*/  FSEL R6, R4, R8, !P0 ;  /* 0x0000000804067208 */ /* 0x000fe40004000000 */
[----:B------:R-:W-:Y:S01]  /*0780*/  FSEL R7, R5, R9, !P0 ;  /* 0x0000000905077208 */ /* 0x000fe20004000000 */
[----:B------:R-:W-:Y:S01]  /*0790*/  @!P1 DMUL R8, RZ, R2 ;  /* 0x00000002ff089228 */ /* 0x000fe20000000000 */
[----:B------:R-:W-:Y:S01]  /*07a0*/  LOP3.LUT P0, RZ, R0, 0x2, RZ, 0xc0, !PT ;  /* 0x0000000200ff7812 */ /* 0x000fe2000780c0ff */
[----:B------:R-:W-:-:S03]  /*07b0*/  @!P1 IMAD.MOV.U32 R0, RZ, RZ, 0x1 ;  /* 0x00000001ff009424 */ /* 0x000fc600078e00ff */
[----:B------:R-:W-:-:S10]  /*07c0*/  DADD R4, RZ, -R6 ;  /* 0x00000000ff047229 */ /* 0x000fd40000000806 */
[----:B------:R-:W-:Y:S02]  /*07d0*/  FSEL R14, R6, R4, !P0 ;  /* 0x00000004060e7208 */ /* 0x000fe40004000000 */
[----:B------:R-:W-:-:S06]  /*07e0*/  FSEL R15, R7, R5, !P0 ;  /* 0x00000005070f7208 */ /* 0x000fcc0004000000 */
[----:B0-----:R-:W-:Y:S01]  /*07f0*/  DFMA R14, R12, R14, UR6 ;  /* 0x000000060c0e7e2b */ /* 0x001fe2000800000e */
[----:B------:R-:W-:Y:S10]  /*0800*/  @!P1 BRA `(.L_x_19) ;  /* 0x0000000000609947 */ /* 0x000ff40003800000 */
[----:B------:R-:W-:Y:S01]  /*0810*/  UMOV UR6, 0x6dc9c883 ;  /* 0x6dc9c88300067882 */ /* 0x000fe20000000000 */
[----:B------:R-:W-:Y:S01]  /*0820*/  UMOV UR7, 0x3fe45f30 ;  /* 0x3fe45f3000077882 */ /* 0x000fe20000000000 */
[C---:B------:R-:W-:Y:S01]  /*0830*/  DSETP.GE.AND P0, PT, |R2|.reuse, 2.14748364800000000000e+09, PT ;  /* 0x41e000000200742a */ /* 0x040fe20003f06200 */
[----:B------:R-:W-:Y:S01]  /*0840*/  BSSY.RECONVERGENT B1, `(.L_x_20) ;  /* 0x0000013000017945 */ /* 0x000fe20003800200 */
[----:B------:R-:W-:Y:S01]  /*0850*/  DMUL R4, R2, UR6 ;  /* 0x0000000602047c28 */ /* 0x000fe20008000000 */
[----:B------:R-:W-:Y:S01]  /*0860*/  UMOV UR6, 0x54442d18 ;  /* 0x54442d1800067882 */ /* 0x000fe20000000000 */
[----:B------:R-:W-:-:S04]  /*0870*/  UMOV UR7, 0x3ff921fb ;  /* 0x3ff921fb00077882 */ /* 0x000fc80000000000 */
[----:B------:R-:W0:Y:S08]  /*0880*/  F2I.F64 R0, R4 ;  /* 0x0000000400007311 */ /* 0x000e300000301100 */
[----:B0-----:R-:W0:Y:S02]  /*0890*/  I2F.F64 R8, R0 ;  /* 0x0000000000087312 */ /* 0x001e240000201c00 */
[----:B0-----:R-:W-:Y:S01]  /*08a0*/  DFMA R6, R8, -UR6, R2 ;  /* 0x8000000608067c2b */ /* 0x001fe20008000002 */
        /* <DEDUP_REMOVED lines=10> */
[----:B------:R-:W-:Y:S05]  /*0950*/  CALL.REL.NOINC `($_Z15cleaning_kernelPiS_iiPKiiddd$__internal_trig_reduction_slowpathd) ;  /* 0x0000000c00fc7944 */ /* 0x000fea0003c00000 */
[----:B------:R-:W-:-:S07]  /*0960*/  IMAD.MOV.U32 R0, RZ, RZ, R6 ;  /* 0x000000ffff007224 */ /* 0x000fce00078e0006 */
.L_x_21:
[----:B------:R-:W-:Y:S05]  /*0970*/  BSYNC.RECONVERGENT B1 ;  /* 0x0000000000017941 */ /* 0x000fea0003800200 */
.L_x_20:
[----:B------:R-:W-:-:S07]  /*0980*/  VIADD R0, R0, 0x1 ;  /* 0x0000000100007836 */ /* 0x000fce0000000000 */
.L_x_19:
[----:B------:R-:W-:Y:S05]  /*0990*/  BSYNC.RECONVERGENT B0 ;  /* 0x0000000000007941 */ /* 0x000fea0003800200 */
.L_x_18:
[----:B------:R-:W0:Y:S01]  /*09a0*/  LDCU.64 UR6, c[0x4][0x8] ;  /* 0x01000100ff0677ac */ /* 0x000e220008000a00 */
[----:B------:R-:W-:Y:S02]  /*09b0*/  IMAD.SHL.U32 R2, R0, 0x40, RZ ;  /* 0x0000004000027824 */ /* 0x000fe400078e00ff */
[----:B------:R-:W-:Y:S01]  /*09c0*/  IMAD.MOV.U32 R26, RZ, RZ, 0x20fd8164 ;  /* 0x20fd8164ff1a7424 */ /* 0x000fe200078e00ff */
[----:B------:R-:W1:Y:S02]  /*09d0*/  LDCU.64 UR8, c[0x0][0x3a8] ;  /* 0x00007500ff0877ac */ /* 0x000e640008000a00 */
[----:B------:R-:W-:-:S04]  /*09e0*/  LOP3.LUT R2, R2, 0x40, RZ, 0xc0, !PT ;  /* 0x0000004002027812 */ /* 0x000fc800078ec0ff */
[----:B0-----:R-:W-:Y:S01]  /*09f0*/  IADD3 R24, P0, PT, R2, UR6, RZ ;  /* 0x0000000602187c10 */ /* 0x001fe2000ff1e0ff */
[----:B------:R-:W-:Y:S01]  /*0a00*/  IMAD.MOV.U32 R27, RZ, RZ, 0x3da8ff83 ;  /* 0x3da8ff83ff1b7424 */ /* 0x000fe200078e00ff */
[----:B------:R-:W-:Y:S01]  /*0a10*/  LOP3.LUT R2, R0, 0x1, RZ, 0xc0, !PT ;  /* 0x0000000100027812 */ /* 0x000fe200078ec0ff */
[----:B------:R-:W0:Y:S02]  /*0a20*/  LDCU UR6, c[0x0][0x3b4] ;  /* 0x00007680ff0677ac */ /* 0x000e240008000800 */
[----:B------:R-:W-:-:S05]  /*0a30*/  IMAD.X R25, RZ, RZ, UR7, P0 ;  /* 0x00000007ff197e24 */ /* 0x000fca00080e06ff */
[----:B------:R-:W2:Y:S04]  /*0a40*/  LDG.E.128.CONSTANT R4, desc[UR4][R24.64] ;  /* 0x0000000418047981 */ /* 0x000ea8000c1e9d00 */
[----:B------:R-:W3:Y:S04]  /*0a50*/  LDG.E.128.CONSTANT R16, desc[UR4][R24.64+0x10] ;  /* 0x0000100418107981 */ /* 0x000ee8000c1e9d00 */
[----:B------:R0:W4:Y:S01]  /*0a60*/  LDG.E.128.CONSTANT R20, desc[UR4][R24.64+0x20] ;  /* 0x0000200418147981 */ /* 0x000122000c1e9d00 */
[----:B------:R-:W-:Y:S01]  /*0a70*/  ISETP.NE.U32.AND P0, PT, R2, 0x1, PT ;  /* 0x000000010200780c */ /* 0x000fe20003f05070 */
[----:B------:R-:W-:Y:S01]  /*0a80*/  DMUL R2, R8, R8 ;  /* 0x0000000808027228 */ /* 0x000fe20000000000 */
[----:B------:R-:W-:Y:S01]  /*0a90*/  FSETP.GEU.AND P1, PT, |R15|, 6.5827683646048100446e-37, PT ;  /* 0x036000000f00780b */ /* 0x000fe20003f2e200 */
[----:B------:R-:W-:Y:S01]  /*0aa0*/  BSSY.RECONVERGENT B0, `(.L_x_22) ;  /* 0x0000029000007945 */ /* 0x000fe20003800200 */
[----:B------:R-:W-:-:S02]  /*0ab0*/  FSEL R26, R26, -8.06006814911005101289e+34, !P0 ;  /* 0xf9785eba1a1a7808 */ /* 0x000fc40004000000 */
[----:B------:R-:W-:Y:S01]  /*0ac0*/  FSEL R27, -R27, 0.11223486810922622681, !P0 ;  /* 0x3de5db651b1b7808 */ /* 0x000fe20004000100 */
[----:B0-----:R-:W0:Y:S01]  /*0ad0*/  MUFU.RCP64H R25, UR6 ;  /* 0x0000000600197d08 */ /* 0x001e220008001800 */
[----:B------:R-:W-:-:S04]  /*0ae0*/  IMAD.MOV.U32 R24, RZ, RZ, 0x1 ;  /* 0x00000001ff187424 */ /* 0x000fc800078e00ff */
[C---:B--2---:R-:W-:Y:S01]  /*0af0*/  DFMA R26, R2.reuse, R26, R4 ;  /* 0x0000001a021a722b */ /* 0x044fe20000000004 */
[----:B------:R-:W0:Y:S07]  /*0b00*/  LDC.64 R4, c[0x0][0x3b0] ;  /* 0x0000ec00ff047b82 */ /* 0x000e2e0000000a00 */
[----:B------:R-:W-:-:S08]  /*0b10*/  DFMA R6, R2, R26, R6 ;  /* 0x0000001a0206722b */ /* 0x000fd00000000006 */
[----:B---3--:R-:W-:-:S08]  /*0b20*/  DFMA R16, R2, R6, R16 ;  /* 0x000000060210722b */ /* 0x008fd00000000010 */
[----:B------:R-:W-:Y:S02]  /*0b30*/  DFMA R16, R2, R16, R18 ;  /* 0x000000100210722b */ /* 0x000fe40000000012 */
[----:B0-----:R-:W-:-:S06]  /*0b40*/  DFMA R6, R24, -R4, 1 ;  /* 0x3ff000001806742b */ /* 0x001fcc0000000804 */
[----:B----4-:R-:W-:Y:S02]  /*0b50*/  DFMA R16, R2, R16, R20 ;  /* 0x000000100210722b */ /* 0x010fe40000000014 */
[----:B------:R-:W-:-:S06]  /*0b60*/  DFMA R6, R6, R6, R6 ;  /* 0x000000060606722b */ /* 0x000fcc0000000006 */
[----:B------:R-:W-:Y:S02]  /*0b70*/  DFMA R16, R2, R16, R22 ;  /* 0x000000100210722b */ /* 0x000fe40000000016 */
[----:B------:R-:W-:-:S06]  /*0b80*/  DFMA R24, R24, R6, R24 ;  /* 0x000000061818722b */ /* 0x000fcc0000000018 */
[----:B------:R-:W-:Y:S02]  /*0b90*/  DFMA R8, R16, R8, R8 ;  /* 0x000000081008722b */ /* 0x000fe40000000008 */
[----:B------:R-:W-:Y:S02]  /*0ba0*/  DFMA R6, R24, -R4, 1 ;  /* 0x3ff000001806742b */ /* 0x000fe40000000804 */
[----:B------:R-:W-:-:S06]  /*0bb0*/  DFMA R2, R2, R16, 1 ;  /* 0x3ff000000202742b */ /* 0x000fcc0000000010 */
[----:B------:R-:W-:-:S04]  /*0bc0*/  DFMA R24, R24, R6, R24 ;  /* 0x000000061818722b */ /* 0x000fc80000000018 */
[----:B------:R-:W-:Y:S02]  /*0bd0*/  FSEL R8, R2, R8, !P0 ;  /* 0x0000000802087208 */ /* 0x000fe40004000000 */
[----:B------:R-:W-:Y:S02]  /*0be0*/  FSEL R9, R3, R9, !P0 ;  /* 0x0000000903097208 */ /* 0x000fe40004000000 */
[----:B------:R-:W-:Y:S01]  /*0bf0*/  DMUL R6, R14, R24 ;  /* 0x000000180e067228 */ /* 0x000fe20000000000 */
[----:B------:R-:W-:-:S07]  /*0c00*/  LOP3.LUT P0, RZ, R0, 0x2, RZ, 0xc0, !PT ;  /* 0x0000000200ff7812 */ /* 0x000fce000780c0ff */
[----:B------:R-:W-:-:S08]  /*0c10*/  DFMA R4, R6, -R4, R14 ;  /* 0x800000040604722b */ /* 0x000fd0000000000e */
[----:B------:R-:W-:Y:S02]  /*0c20*/  DFMA R2, R24, R4, R6 ;  /* 0x000000041802722b */ /* 0x000fe40000000006 */
[----:B------:R-:W-:-:S08]  /*0c30*/  DADD R4, RZ, -R8 ;  /* 0x00000000ff047229 */ /* 0x000fd00000000808 */
[----:B------:R-:W-:Y:S02]  /*0c40*/  FFMA R0, RZ, UR6, R3 ;  /* 0x00000006ff007c23 */ /* 0x000fe40008000003 */
[----:B------:R-:W-:Y:S02]  /*0c50*/  FSEL R6, R8, R4, !P0 ;  /* 0x0000000408067208 */ /* 0x000fe40004000000 */
[----:B------:R-:W-:Y:S02]  /*0c60*/  FSEL R7, R9, R5, !P0 ;  /* 0x0000000509077208 */ /* 0x000fe40004000000 */
[----:B------:R-:W-:-:S04]  /*0c70*/  FSETP.GT.AND P0, PT, |R0|, 1.469367938527859385e-39, PT ;  /* 0x001000000000780b */ /* 0x000fc80003f04200 */
[----:B-1----:R-:W-:-:S09]  /*0c80*/  DFMA R6, R12, R6, UR8 ;  /* 0x000000080c067e2b */ /* 0x002fd20008000006 */
[----:B------:R-:W-:Y:S05]  /*0c90*/  @P0 BRA P1, `(.L_x_23) ;  /* 0x0000000000240947 */ /* 0x000fea0000800000 */
[----:B------:R-:W0:Y:S01]  /*0ca0*/  LDCU.64 UR6, c[0x0][0x3b0] ;  /* 0x00007600ff0677ac */ /* 0x000e220008000a00 */
[----:B------:R-:W-:Y:S01]  /*0cb0*/  IMAD.MOV.U32 R4, RZ, RZ, R14 ;  /* 0x000000ffff047224 */ /* 0x000fe200078e000e */
[----:B------:R-:W-:Y:S01]  /*0cc0*/  MOV R0, 0xd10 ;  /* 0x00000d1000007802 */ /* 0x000fe20000000f00 */
[----:B------:R-:W-:Y:S02]  /*0cd0*/  IMAD.MOV.U32 R5, RZ, RZ, R15 ;  /* 0x000000ffff057224 */ /* 0x000fe400078e000f */
[----:B0-----:R-:W-:Y:S02]  /*0ce0*/  IMAD.U32 R14, RZ, RZ, UR6 ;  /* 0x00000006ff0e7e24 */ /* 0x001fe4000f8e00ff */
[----:B------:R-:W-:-:S07]  /*0cf0*/  IMAD.U32 R15, RZ, RZ, UR7 ;  /* 0x00000007ff0f7e24 */ /* 0x000fce000f8e00ff */
[----:B------:R-:W-:Y:S05]  /*0d00*/  CALL.REL.NOINC `($__internal_0_$__cuda_sm20_div_rn_f64_full) ;  /* 0x0000000400947944 */ /* 0x000fea0003c00000 */
[----:B------:R-:W-:Y:S02]  /*0d10*/  IMAD.MOV.U32 R2, RZ, RZ, R4 ;  /* 0x000000ffff027224 */ /* 0x000fe400078e0004 */
[----:B------:R-:W-:-:S07]  /*0d20*/  IMAD.MOV.U32 R3, RZ, RZ, R5 ;  /* 0x000000ffff037224 */ /* 0x000fce00078e0005 */
.L_x_23:
[----:B------:R-:W-:Y:S05]  /*0d30*/  BSYNC.RECONVERGENT B0 ;  /* 0x0000000000007941 */ /* 0x000fea0003800200 */
.L_x_22:
[----:B------:R-:W0:Y:S01]  /*0d40*/  LDCU UR6, c[0x0][0x3b4] ;  /* 0x00007680ff0677ac */ /* 0x000e220008000800 */
[----:B------:R-:W1:Y:S01]  /*0d50*/  LDC.64 R14, c[0x0][0x3b0] ;  /* 0x0000ec00ff0e7b82 */ /* 0x000e620000000a00 */
[----:B------:R-:W-:Y:S01]  /*0d60*/  IMAD.MOV.U32 R4, RZ, RZ, 0x1 ;  /* 0x00000001ff047424 */ /* 0x000fe200078e00ff */
[----:B------:R-:W-:Y:S01]  /*0d70*/  FSETP.GEU.AND P1, PT, |R7|, 6.5827683646048100446e-37, PT ;  /* 0x036000000700780b */ /* 0x000fe20003f2e200 */
[----:B------:R-:W-:Y:S01]  /*0d80*/  BSSY.RECONVERGENT B0, `(.L_x_24) ;  /* 0x000001b000007945 */ /* 0x000fe20003800200 */
[----:B0-----:R-:W1:Y:S03]  /*0d90*/  MUFU.RCP64H R5, UR6 ;  /* 0x0000000600057d08 */ /* 0x001e660008001800 */
[----:B-1----:R-:W-:-:S08]  /*0da0*/  DFMA R8, R4, -R14, 1 ;  /* 0x3ff000000408742b */ /* 0x002fd0000000080e */
[----:B------:R-:W-:-:S08]  /*0db0*/  DFMA R8, R8, R8, R8 ;  /* 0x000000080808722b */ /* 0x000fd00000000008 */
[----:B------:R-:W-:-:S08]  /*0dc0*/  DFMA R8, R4, R8, R4 ;  /* 0x000000080408722b */ /* 0x000fd00000000004 */
[----:B------:R-:W-:-:S08]  /*0dd0*/  DFMA R4, R8, -R14, 1 ;  /* 0x3ff000000804742b */ /* 0x000fd0000000080e */
[----:B------:R-:W-:Y:S01]  /*0de0*/  DFMA R16, R8, R4, R8 ;  /* 0x000000040810722b */ /* 0x000fe20000000008 */
[----:B------:R-:W-:Y:S02]  /*0df0*/  IMAD.MOV.U32 R5, RZ, RZ, 0x3fe00000 ;  /* 0x3fe00000ff057424 */ /* 0x000fe400078e00ff */
[----:B------:R-:W-:-:S03]  /*0e00*/  IMAD.MOV.U32 R4, RZ, RZ, RZ ;  /* 0x000000ffff047224 */ /* 0x000fc600078e00ff */
[----:B------:R-:W-:Y:S02]  /*0e10*/  LOP3.LUT R5, R5, 0x80000000, R3, 0xb8, !PT ;  /* 0x8000000005057812 */ /* 0x000fe400078eb803 */
[----:B------:R-:W-:-:S04]  /*0e20*/  DMUL R8, R6, R16 ;  /* 0x0000001006087228 */ /* 0x000fc80000000000 */
[----:B------:R-:W-:-:S04]  /*0e30*/  DADD.RZ R4, R4, R2 ;  /* 0x0000000004047229 */ /* 0x000fc8000000c002 */
[----:B------:R-:W-:Y:S02]  /*0e40*/  DFMA R14, R8, -R14, R6 ;  /* 0x8000000e080e722b */ /* 0x000fe40000000006 */
[----:B------:R0:W1:Y:S06]  /*0e50*/  F2I.S64.F64.TRUNC R28, R4 ;  /* 0x00000004001c7311 */ /* 0x00006c000030d900 */
[----:B------:R-:W-:-:S10]  /*0e60*/  DFMA R2, R16, R14, R8 ;  /* 0x0000000e1002722b */ /* 0x000fd40000000008 */
[----:B------:R-:W-:-:S05]  /*0e70*/  FFMA R0, RZ, UR6, R3 ;  /* 0x00000006ff007c23 */ /* 0x000fca0008000003 */
[----:B------:R-:W-:-:S13]  /*0e80*/  FSETP.GT.AND P0, PT, |R0|, 1.469367938527859385e-39, PT ;  /* 0x001000000000780b */ /* 0x000fda0003f04200 */
[----:B01----:R-:W-:Y:S05]  /*0e90*/  @P0 BRA P1, `(.L_x_25) ;  /* 0x0000000000240947 */ /* 0x003fea0000800000 */
        /* <DEDUP_REMOVED lines=9> */
.L_x_25:
[----:B------:R-:W-:Y:S05]  /*0f30*/  BSYNC.RECONVERGENT B0 ;  /* 0x0000000000007941 */ /* 0x000fea0003800200 */
.L_x_24:
[----:B------:R-:W-:Y:S01]  /*0f40*/  IMAD.MOV.U32 R5, RZ, RZ, 0x3fe00000 ;  /* 0x3fe00000ff057424 */ /* 0x000fe200078e00ff */
[----:B------:R-:W0:Y:S01]  /*0f50*/  LDCU.64 UR6, c[0x0][0x390] ;  /* 0x00007200ff0677ac */ /* 0x000e220008000a00 */
[----:B------:R-:W-:-:S03]  /*0f60*/  IMAD.MOV.U32 R4, RZ, RZ, RZ ;  /* 0x000000ffff047224 */ /* 0x000fc600078e00ff */
[----:B------:R-:W-:-:S06]  /*0f70*/  LOP3.LUT R5, R5, 0x80000000, R3, 0xb8, !PT ;  /* 0x8000000005057812 */ /* 0x000fcc00078eb803 */
[----:B------:R-:W-:Y:S01]  /*0f80*/  DADD.RZ R2, R4, R2 ;  /* 0x0000000004027229 */ /* 0x000fe2000000c002 */
[----:B0-----:R-:W-:-:S09]  /*0f90*/  ISETP.GE.AND P0, PT, R28, UR6, PT ;  /* 0x000000061c007c0c */ /* 0x001fd2000bf06270 */
[----:B------:R-:W0:Y:S01]  /*0fa0*/  F2I.S64.F64.TRUNC R2, R2 ;  /* 0x0000000200027311 */ /* 0x000e22000030d900 */
[----:B------:R-:W-:Y:S01]  /*0fb0*/  ISETP.GT.AND P0, PT, R28, -0x1, !P0 ;  /* 0xffffffff1c00780c */ /* 0x000fe20004704270 */
[----:B0-----:R-:W-:-:S05]  /*0fc0*/  IMAD.MOV.U32 R5, RZ, RZ, R2 ;  /* 0x000000ffff057224 */ /* 0x001fca00078e0002 */
[----:B------:R-:W-:-:S04]  /*0fd0*/  ISETP.GE.AND P1, PT, R5, UR7, PT ;  /* 0x0000000705007c0c */ /* 0x000fc8000bf26270 */
[----:B------:R-:W-:-:S04]  /*0fe0*/  ISETP.GT.AND P1, PT, R5, -0x1, !P1 ;  /* 0xffffffff0500780c */ /* 0x000fc80004f24270 */
[----:B------:R-:W-:-:S13]  /*0ff0*/  PLOP3.LUT P0, PT, P0, P1, PT, 0x80, 0x8 ;  /* 0x000000000008781c */ /* 0x000fda0000703070 */
[----:B------:R-:W-:Y:S05]  /*1000*/  @!P0 EXIT ;  /* 0x000000000000894d */ /* 0x000fea0003800000 */
[----:B------:R-:W0:Y:S01]  /*1010*/  LDC.64 R2, c[0x0][0x388] ;  /* 0x0000e200ff027b82 */ /* 0x000e220000000a00 */
[----:B------:R-:W-:Y:S02]  /*1020*/  IMAD R28, R28, UR7, R5 ;  /* 0x000000071c1c7c24 */ /* 0x000fe4000f8e0205 */
[----:B------:R-:W-:Y:S02]  /*1030*/  IMAD.MOV.U32 R5, RZ, RZ, 0x1 ;  /* 0x00000001ff057424 */ /* 0x000fe400078e00ff */
[----:B0-----:R-:W-:-:S06]  /*1040*/  IMAD.WIDE R2, R28, 0x4, R2 ;  /* 0x000000041c027825 */ /* 0x001fcc00078e0202 */
[----:B------:R-:W2:Y:S02]  /*1050*/  ATOMG.E.EXCH.STRONG.GPU PT, R2, desc[UR4][R2.64], R5 ;  /* 0x80000005020279a8 */ /* 0x000ea4000c1ef104 */
[----:B--2---:R-:W-:-:S13]  /*1060*/  ISETP.NE.AND P0, PT, R2, RZ, PT ;  /* 0x000000ff0200720c */ /* 0x004fda0003f05270 */
[----:B------:R-:W-:Y:S05]  /*1070*/  @P0 EXIT ;  /* 0x000000000000094d */ /* 0x000fea0003800000 */
[----:B------:R-:W0:Y:S01]  /*1080*/  MUFU.RCP64H R3, R11 ;  /* 0x0000000b00037308 */ /* 0x000e220000001800 */
[----:B------:R-:W-:Y:S01]  /*1090*/  IMAD.MOV.U32 R2, RZ, RZ, 0x1 ;  /* 0x00000001ff027424 */ /* 0x000fe200078e00ff */
[----:B------:R-:W1:Y:S01]  /*10a0*/  LDCU.64 UR6, c[0x0][0x3a8] ;  /* 0x00007500ff0677ac */ /* 0x000e620008000a00 */
[----:B------:R-:W-:Y:S04]  /*10b0*/  BSSY.RECONVERGENT B0, `(.L_x_26) ;  /* 0x0000016000007945 */ /* 0x000fe80003800200 */
[----:B0-----:R-:W-:Y:S02]  /*10c0*/  DFMA R4, -R10, R2, 1 ;  /* 0x3ff000000a04742b */ /* 0x001fe40000000102 */
[----:B-1----:R-:W-:-:S06]  /*10d0*/  DADD R12, R12, UR6 ;  /* 0x000000060c0c7e29 */ /* 0x002fcc0008000000 */
[----:B------:R-:W-:-:S04]  /*10e0*/  DFMA R4, R4, R4, R4 ;  /* 0x000000040404722b */ /* 0x000fc80000000004 */
[----:B------:R-:W-:-:S04]  /*10f0*/  FSETP.GEU.AND P1, PT, |R13|, 6.5827683646048100446e-37, PT ;  /* 0x036000000d00780b */ /* 0x000fc80003f2e200 */
[----:B------:R-:W-:-:S08]  /*1100*/  DFMA R4, R2, R4, R2 ;  /* 0x000000040204722b */ /* 0x000fd00000000002 */
[----:B------:R-:W-:-:S08]  /*1110*/  DFMA R2, -R10, R4, 1 ;  /* 0x3ff000000a02742b */ /* 0x000fd00000000104 */
[----:B------:R-:W-:-:S08]  /*1120*/  DFMA R2, R4, R2, R4 ;  /* 0x000000020402722b */ /* 0x000fd00000000004 */
[----:B------:R-:W-:-:S08]  /*1130*/  DMUL R4, R12, R2 ;  /* 0x000000020c047228 */ /* 0x000fd00000000000 */
[----:B------:R-:W-:-:S08]  /*1140*/  DFMA R6, -R10, R4, R12 ;  /* 0x000000040a06722b */ /* 0x000fd0000000010c */
[----:B------:R-:W-:-:S10]  /*1150*/  DFMA R2, R2, R6, R4 ;  /* 0x000000060202722b */ /* 0x000fd40000000004 */
        /* <DEDUP_REMOVED lines=11> */
.L_x_27:
[----:B------:R-:W-:Y:S05]  /*1210*/  BSYNC.RECONVERGENT B0 ;  /* 0x0000000000007941 */ /* 0x000fea0003800200 */
.L_x_26:
[----:B------:R-:W0:Y:S02]  /*1220*/  LDC R0, c[0x0][0x3a0] ;  /* 0x0000e800ff007b82 */ /* 0x000e240000000800 */
[----:B0-----:R-:W0:Y:S02]  /*1230*/  I2F.F64 R4, R0 ;  /* 0x0000000000047312 */ /* 0x001e240000201c00 */
[----:B0-----:R-:W-:Y:S01]  /*1240*/  DMUL R4, R4, R2 ;  /* 0x0000000204047228 */ /* 0x001fe20000000000 */
[----:B------:R-:W-:Y:S02]  /*1250*/  IMAD.MOV.U32 R3, RZ, RZ, 0x3fe00000 ;  /* 0x3fe00000ff037424 */ /* 0x000fe400078e00ff */
[----:B------:R-:W-:-:S07]  /*1260*/  IMAD.MOV.U32 R2, RZ, RZ, RZ ;  /* 0x000000ffff027224 */ /* 0x000fce00078e00ff */
[----:B------:R-:W-:-:S06]  /*1270*/  LOP3.LUT R3, R3, 0x80000000, R5, 0xb8, !PT ;  /* 0x8000000003037812 */ /* 0x000fcc00078eb805 */
[----:B------:R-:W-:Y:S01]  /*1280*/  DADD.RZ R2, R4, R2 ;  /* 0x0000000004027229 */ /* 0x000fe2000000c002 */
[----:B------:R-:W0:Y:S09]  /*1290*/  LDC.64 R4, c[0x0][0x398] ;  /* 0x0000e600ff047b82 */ /* 0x000e320000000a00 */
[----:B------:R-:W1:Y:S02]  /*12a0*/  F2I.S64.F64.TRUNC R2, R2 ;  /* 0x0000000200027311 */ /* 0x000e64000030d900 */
[----:B-1----:R-:W-:-:S04]  /*12b0*/  VIMNMX R7, PT, PT, RZ, R2, !PT ;  /* 0x00000002ff077248 */ /* 0x002fc80007fe0100 */
[----:B------:R-:W-:-:S13]  /*12c0*/  ISETP.GE.AND P0, PT, R7, R0, PT ;  /* 0x000000000700720c */ /* 0x000fda0003f06270 */
[----:B------:R-:W-:-:S04]  /*12d0*/  @P0 VIADD R7, R0, 0xffffffff ;  /* 0xffffffff00070836 */ /* 0x000fc80000000000 */
[----:B0-----:R-:W-:-:S06]  /*12e0*/  IMAD.WIDE R4, R7, 0x4, R4 ;  /* 0x0000000407047825 */ /* 0x001fcc00078e0204 */
[----:B------:R-:W2:Y:S02]  /*12f0*/  LDG.E R5, desc[UR4][R4.64] ;  /* 0x0000000404057981 */ /* 0x000ea4000c1e1900 */
[----:B--2---:R-:W-:-:S13]  /*1300*/  ISETP.GE.AND P0, PT, R5, 0x1, PT ;  /* 0x000000010500780c */ /* 0x004fda0003f06270 */
[----:B------:R-:W-:Y:S05]  /*1310*/  @!P0 EXIT ;  /* 0x000000000000894d */ /* 0x000fea0003800000 */
[----:B------:R-:W0:Y:S02]  /*1320*/  LDC.64 R2, c[0x0][0x380] ;  /* 0x0000e000ff027b82 */ /* 0x000e240000000a00 */
[----:B0-----:R-:W-:-:S05]  /*1330*/  IMAD.WIDE R28, R28, 0x4, R2 ;  /* 0x000000041c1c7825 */ /* 0x001fca00078e0202 */
[----:B------:R-:W-:Y:S01]  /*1340*/  REDG.E.ADD.STRONG.GPU desc[UR4][R28.64], R5 ;  /* 0x000000051c00798e */ /* 0x000fe2000c12e104 */
[----:B------:R-:W-:Y:S05]  /*1350*/  EXIT ;  /* 0x000000000000794d */ /* 0x000fea0003800000 */
        .weak           $__internal_0_$__cuda_sm20_div_rn_f64_full
        .type           $__internal_0_$__cuda_sm20_div_rn_f64_full,@function
        .size           $__internal_0_$__cuda_sm20_div_rn_f64_full,($_Z15cleaning_kernelPiS_iiPKiiddd$__internal_trig_reduction_slowpathd - $__internal_0_$__cuda_sm20_div_rn_f64_full)
$__internal_0_$__cuda_sm20_div_rn_f64_full:
[C---:B------:R-:W-:Y:S01]  /*1360*/  FSETP.GEU.AND P0, PT, |R15|.reuse, 1.469367938527859385e-39, PT ;  /* 0x001000000f00780b */ /* 0x040fe20003f0e200 */
[----:B------:R-:W-:Y:S01]  /*1370*/  IMAD.MOV.U32 R17, RZ, RZ, R5 ;  /* 0x000000ffff117224 */ /* 0x000fe200078e0005 */
[C---:B------:R-:W-:Y:S01]  /*1380*/  LOP3.LUT R8, R15.reuse, 0x800fffff, RZ, 0xc0, !PT ;  /* 0x800fffff0f087812 */ /* 0x040fe200078ec0ff */
[----:B------:R-:W-:Y:S01]  /*1390*/  IMAD.MOV.U32 R18, RZ, RZ, 0x1 ;  /* 0x00000001ff127424 */ /* 0x000fe200078e00ff */
[----:B------:R-:W-:Y:S01]  /*13a0*/  LOP3.LUT R5, R15, 0x7ff00000, RZ, 0xc0, !PT ;  /* 0x7ff000000f057812 */ /* 0x000fe200078ec0ff */
[----:B------:R-:W-:Y:S01]  /*13b0*/  IMAD.MOV.U32 R16, RZ, RZ, R4 ;  /* 0x000000ffff107224 */ /* 0x000fe200078e0004 */
[----:B------:R-:W-:Y:S01]  /*13c0*/  LOP3.LUT R9, R8, 0x3ff00000, RZ, 0xfc, !PT ;  /* 0x3ff0000008097812 */ /* 0x000fe200078efcff */
[----:B------:R-:W-:Y:S01]  /*13d0*/  IMAD.MOV.U32 R8, RZ, RZ, R14 ;  /* 0x000000ffff087224 */ /* 0x000fe200078e000e */
[C---:B------:R-:W-:Y:S01]  /*13e0*/  FSETP.GEU.AND P2, PT, |R17|.reuse, 1.469367938527859385e-39, PT ;  /* 0x001000001100780b */ /* 0x040fe20003f4e200 */
[----:B------:R-:W-:Y:S01]  /*13f0*/  BSSY.RECONVERGENT B1, `(.L_x_28) ;  /* 0x0000050000017945 */ /* 0x000fe20003800200 */
[----:B------:R-:W-:-:S03]  /*1400*/  LOP3.LUT R2, R17, 0x7ff00000, RZ, 0xc0, !PT ;  /* 0x7ff0000011027812 */ /* 0x000fc600078ec0ff */
[----:B------:R-:W-:Y:S01]  /*1410*/  @!P0 DMUL R8, R14, 8.98846567431157953865e+307 ;  /* 0x7fe000000e088828 */ /* 0x000fe20000000000 */
[----:B------:R-:W-:Y:S01]  /*1420*/  ISETP.GE.U32.AND P1, PT, R2, R5, PT ;  /* 0x000000050200720c */ /* 0x000fe20003f26070 */
[----:B------:R-:W-:-:S04]  /*1430*/  IMAD.MOV.U32 R4, RZ, RZ, R2 ;  /* 0x000000ffff047224 */ /* 0x000fc800078e0002 */
[----:B------:R-:W0:Y:S02]  /*1440*/  MUFU.RCP64H R19, R9 ;  /* 0x0000000900137308 */ /* 0x000e240000001800 */
[----:B------:R-:W-:Y:S02]  /*1450*/  @!P2 LOP3.LUT R3, R15, 0x7ff00000, RZ, 0xc0, !PT ;  /* 0x7ff000000f03a812 */ /* 0x000fe400078ec0ff */
[----:B------:R-:W-:Y:S02]  /*1460*/  @!P0 LOP3.LUT R5, R9, 0x7ff00000, RZ, 0xc0, !PT ;  /* 0x7ff0000009058812 */ /* 0x000fe400078ec0ff */
[----:B------:R-:W-:Y:S01]  /*1470*/  @!P2 ISETP.GE.U32.AND P3, PT, R2, R3, PT ;  /* 0x000000030200a20c */ /* 0x000fe20003f66070 */
[----:B------:R-:W-:-:S05]  /*1480*/  IMAD.MOV.U32 R3, RZ, RZ, 0x1ca00000 ;  /* 0x1ca00000ff037424 */ /* 0x000fca00078e00ff */
[----:B------:R-:W-:-:S04]  /*1490*/  @!P2 SEL R21, R3, 0x63400000, !P3 ;  /* 0x634000000315a807 */ /* 0x000fc80005800000 */
[----:B------:R-:W-:Y:S01]  /*14a0*/  @!P2 LOP3.LUT R24, R21, 0x80000000, R17, 0xf8, !PT ;  /* 0x800000001518a812 */ /* 0x000fe200078ef811 */
[----:B0-----:R-:W-:-:S03]  /*14b0*/  DFMA R22, R18, -R8, 1 ;  /* 0x3ff000001216742b */ /* 0x001fc60000000808 */
[----:B------:R-:W-:Y:S01]  /*14c0*/  @!P2 LOP3.LUT R25, R24, 0x100000, RZ, 0xfc, !PT ;  /* 0x001000001819a812 */ /* 0x000fe200078efcff */
[----:B------:R-:W-:-:S04]  /*14d0*/  @!P2 IMAD.MOV.U32 R24, RZ, RZ, RZ ;  /* 0x000000ffff18a224 */ /* 0x000fc800078e00ff */
[----:B------:R-:W-:-:S08]  /*14e0*/  DFMA R22, R22, R22, R22 ;  /* 0x000000161616722b */ /* 0x000fd00000000016 */
[----:B------:R-:W-:Y:S01]  /*14f0*/  DFMA R22, R18, R22, R18 ;  /* 0x000000161216722b */ /* 0x000fe20000000012 */
[----:B------:R-:W-:Y:S01]  /*1500*/  SEL R19, R3, 0x63400000, !P1 ;  /* 0x6340000003137807 */ /* 0x000fe20004800000 */
[----:B------:R-:W-:-:S03]  /*1510*/  IMAD.MOV.U32 R18, RZ, RZ, R16 ;  /* 0x000000ffff127224 */ /* 0x000fc600078e0010 */
[----:B------:R-:W-:-:S03]  /*1520*/  LOP3.LUT R19, R19, 0x800fffff, R17, 0xf8, !PT ;  /* 0x800fffff13137812 */ /* 0x000fc600078ef811 */
[----:B------:R-:W-:-:S03]  /*1530*/  DFMA R20, R22, -R8, 1 ;  /* 0x3ff000001614742b */ /* 0x000fc60000000808 */
[----:B------:R-:W-:-:S05]  /*1540*/  @!P2 DFMA R18, R18, 2, -R24 ;  /* 0x400000001212a82b */ /* 0x000fca0000000818 */
[----:B------:R-:W-:-:S05]  /*1550*/  DFMA R20, R22, R20, R22 ;  /* 0x000000141614722b */ /* 0x000fca0000000016 */
[----:B------:R-:W-:-:S03]  /*1560*/  @!P2 LOP3.LUT R4, R19, 0x7ff00000, RZ, 0xc0, !PT ;  /* 0x7ff000001304a812 */ /* 0x000fc600078ec0ff */
[----:B------:R-:W-:Y:S02]  /*1570*/  DMUL R22, R20, R18 ;  /* 0x0000001214167228 */ /* 0x000fe40000000000 */
[----:B------:R-:W-:-:S05]  /*1580*/  VIADD R26, R4, 0xffffffff ;  /* 0xffffffff041a7836 */ /* 0x000fca0000000000 */
[----:B------:R-:W-:Y:S01]  /*1590*/  ISETP.GT.U32.AND P0, PT, R26, 0x7feffffe, PT ;  /* 0x7feffffe1a00780c */ /* 0x000fe20003f04070 */
[----:B------:R-:W-:Y:S01]  /*15a0*/  VIADD R26, R5, 0xffffffff ;  /* 0xffffffff051a7836 */ /* 0x000fe20000000000 */
[----:B------:R-:W-:-:S04]  /*15b0*/  DFMA R24, R22, -R8, R18 ;  /* 0x800000081618722b */ /* 0x000fc80000000012 */
[----:B------:R-:W-:-:S04]  /*15c0*/  ISETP.GT.U32.OR P0, PT, R26, 0x7feffffe, P0 ;  /* 0x7feffffe1a00780c */ /* 0x000fc80000704470 */
[----:B------:R-:W-:-:S09]  /*15d0*/  DFMA R24, R20, R24, R22 ;  /* 0x000000181418722b */ /* 0x000fd20000000016 */
[----:B------:R-:W-:Y:S05]  /*15e0*/  @P0 BRA `(.L_x_29) ;  /* 0x00000000006c0947 */ /* 0x000fea0003800000 */
[----:B------:R-:W-:-:S04]  /*15f0*/  LOP3.LUT R5, R15, 0x7ff00000, RZ, 0xc0, !PT ;  /* 0x7ff000000f057812 */ /* 0x000fc800078ec0ff */
[CC--:B------:R-:W-:Y:S02]  /*1600*/  VIADDMNMX R4, R2.reuse, -R5.reuse, 0xb9600000, !PT ;  /* 0xb960000002047446 */ /* 0x0c0fe40007800905 */
[----:B------:R-:W-:Y:S02]  /*1610*/  ISETP.GE.U32.AND P0, PT, R2, R5, PT ;  /* 0x000000050200720c */ /* 0x000fe40003f06070 */
[----:B------:R-:W-:Y:S02]  /*1620*/  VIMNMX R4, PT, PT, R4, 0x46a00000, PT ;  /* 0x46a0000004047848 */ /* 0x000fe40003fe0100 */
[----:B------:R-:W-:-:S05]  /*1630*/  SEL R3, R3, 0x63400000, !P0 ;  /* 0x6340000003037807 */ /* 0x000fca0004000000 */
[----:B------:R-:W-:Y:S02]  /*1640*/  IMAD.IADD R16, R4, 0x1, -R3 ;  /* 0x0000000104107824 */ /* 0x000fe400078e0a03 */
[----:B------:R-:W-:Y:S02]  /*1650*/  IMAD.MOV.U32 R4, RZ, RZ, RZ ;  /* 0x000000ffff047224 */ /* 0x000fe400078e00ff */
[----:B------:R-:W-:-:S06]  /*1660*/  VIADD R5, R16, 0x7fe00000 ;  /* 0x7fe0000010057836 */ /* 0x000fcc0000000000 */
[----:B------:R-:W-:-:S10]  /*1670*/  DMUL R2, R24, R4 ;  /* 0x0000000418027228 */ /* 0x000fd40000000000 */
[----:B------:R-:W-:-:S13]  /*1680*/  FSETP.GTU.AND P0, PT, |R3|, 1.469367938527859385e-39, PT ;  /* 0x001000000300780b */ /* 0x000fda0003f0c200 */
[----:B------:R-:W-:Y:S05]  /*1690*/  @P0 BRA `(.L_x_30) ;  /* 0x0000000000940947 */ /* 0x000fea0003800000 */
[----:B------:R-:W-:-:S06]  /*16a0*/  DFMA R8, R24, -R8, R18 ;  /* 0x800000081808722b */ /* 0x000fcc0000000012 */
[----:B------:R-:W-:-:S04]  /*16b0*/  IMAD.MOV.U32 R8, RZ, RZ, RZ ;  /* 0x000000ffff087224 */ /* 0x000fc800078e00ff */
[C---:B------:R-:W-:Y:S02]  /*16c0*/  FSETP.NEU.AND P0, PT, R9.reuse, RZ, PT ;  /* 0x000000ff0900720b */ /* 0x040fe40003f0d000 */
[----:B------:R-:W-:-:S04]  /*16d0*/  LOP3.LUT R15, R9, 0x80000000, R15, 0x48, !PT ;  /* 0x80000000090f7812 */ /* 0x000fc800078e480f */
[----:B------:R-:W-:-:S07]  /*16e0*/  LOP3.LUT R9, R15, R5, RZ, 0xfc, !PT ;  /* 0x000000050f097212 */ /* 0x000fce00078efcff */
[----:B------:R-:W-:Y:S05]  /*16f0*/  @!P0 BRA `(.L_x_30) ;  /* 0x00000000007c8947 */ /* 0x000fea0003800000 */
[----:B------:R-:W-:Y:S01]  /*1700*/  IMAD.MOV R5, RZ, RZ, -R16 ;  /* 0x000000ffff057224 */ /* 0x000fe200078e0a10 */
[----:B------:R-:W-:Y:S01]  /*1710*/  DMUL.RP R8, R24, R8 ;  /* 0x0000000818087228 */ /* 0x000fe20000008000 */
[----:B------:R-:W-:-:S06]  /*1720*/  IMAD.MOV.U32 R4, RZ, RZ, RZ ;  /* 0x000000ffff047224 */ /* 0x000fcc00078e00ff */
[----:B------:R-:W-:-:S03]  /*1730*/  DFMA R4, R2, -R4, R24 ;  /* 0x800000040204722b */ /* 0x000fc60000000018 */
[----:B------:R-:W-:-:S03]  /*1740*/  LOP3.LUT R15, R9, R15, RZ, 0x3c, !PT ;  /* 0x0000000f090f7212 */ /* 0x000fc600078e3cff */
[----:B------:R-:W-:-:S04]  /*1750*/  IADD3 R4, PT, PT, -R16, -0x43300000, RZ ;  /* 0xbcd0000010047810 */ /* 0x000fc80007ffe1ff */
[----:B------:R-:W-:-:S04]  /*1760*/  FSETP.NEU.AND P0, PT, |R5|, R4, PT ;  /* 0x000000040500720b */ /* 0x000fc80003f0d200 */
[----:B------:R-:W-:Y:S02]  /*1770*/  FSEL R2, R8, R2, !P0 ;  /* 0x0000000208027208 */ /* 0x000fe40004000000 */
[----:B------:R-:W-:Y:S01]  /*1780*/  FSEL R3, R15, R3, !P0 ;  /* 0x000000030f037208 */ /* 0x000fe20004000000 */
[----:B------:R-:W-:Y:S06]  /*1790*/  BRA `(.L_x_30) ;  /* 0x0000000000547947 */ /* 0x000fec0003800000 */
.L_x_29:
[----:B------:R-:W-:-:S14]  /*17a0*/  DSETP.NAN.AND P0, PT, R16, R16, PT ;  /* 0x000000101000722a */ /* 0x000fdc0003f08000 */
[----:B------:R-:W-:Y:S05]  /*17b0*/  @P0 BRA `(.L_x_31) ;  /* 0x0000000000440947 */ /* 0x000fea0003800000 */
[----:B------:R-:W-:-:S14]  /*17c0*/  DSETP.NAN.AND P0, PT, R14, R14, PT ;  /* 0x0000000e0e00722a */ /* 0x000fdc0003f08000 */
[----:B------:R-:W-:Y:S05]  /*17d0*/  @P0 BRA `(.L_x_32) ;  /* 0x0000000000300947 */ /* 0x000fea0003800000 */
[----:B------:R-:W-:Y:S01]  /*17e0*/  ISETP.NE.AND P0, PT, R4, R5, PT ;  /* 0x000000050400720c */ /* 0x000fe20003f05270 */
[----:B------:R-:W-:Y:S02]  /*17f0*/  IMAD.MOV.U32 R2, RZ, RZ, 0x0 ;  /* 0x00000000ff027424 */ /* 0x000fe400078e00ff */
[----:B------:R-:W-:-:S10]  /*1800*/  IMAD.MOV.U32 R3, RZ, RZ, -0x80000 ;  /* 0xfff80000ff037424 */ /* 0x000fd400078e00ff */
[----:B------:R-:W-:Y:S05]  /*1810*/  @!P0 BRA `(.L_x_30) ;  /* 0x0000000000348947 */ /* 0x000fea0003800000 */
[----:B------:R-:W-:Y:S02]  /*1820*/  ISETP.NE.AND P0, PT, R4, 0x7ff00000, PT ;  /* 0x7ff000000400780c */ /* 0x000fe40003f05270 */
[----:B------:R-:W-:Y:S02]  /*1830*/  LOP3.LUT R3, R17, 0x80000000, R15, 0x48, !PT ;  /* 0x8000000011037812 */ /* 0x000fe400078e480f */
[----:B------:R-:W-:-:S13]  /*1840*/  ISETP.EQ.OR P0, PT, R5, RZ, !P0 ;  /* 0x000000ff0500720c */ /* 0x000fda0004702670 */
[----:B------:R-:W-:Y:S01]  /*1850*/  @P0 LOP3.LUT R4, R3, 0x7ff00000, RZ, 0xfc, !PT ;  /* 0x7ff0000003040812 */ /* 0x000fe200078efcff */
[----:B------:R-:W-:Y:S02]  /*1860*/  @!P0 IMAD.MOV.U32 R2, RZ, RZ, RZ ;  /* 0x000000ffff028224 */ /* 0x000fe400078e00ff */
[----:B------:R-:W-:Y:S02]  /*1870*/  @P0 IMAD.MOV.U32 R2, RZ, RZ, RZ ;  /* 0x000000ffff020224 */ /* 0x000fe400078e00ff */
[----:B------:R-:W-:Y:S01]  /*1880*/  @P0 IMAD.MOV.U32 R3, RZ, RZ, R4 ;  /* 0x000000ffff030224 */ /* 0x000fe200078e0004 */
[----:B------:R-:W-:Y:S06]  /*1890*/  BRA `(.L_x_30) ;  /* 0x0000000000147947 */ /* 0x000fec0003800000 */
.L_x_32:
[----:B------:R-:W-:Y:S01]  /*18a0*/  LOP3.LUT R3, R15, 0x80000, RZ, 0xfc, !PT ;  /* 0x000800000f037812 */ /* 0x000fe200078efcff */
[----:B------:R-:W-:Y:S01]  /*18b0*/  IMAD.MOV.U32 R2, RZ, RZ, R14 ;  /* 0x000000ffff027224 */ /* 0x000fe200078e000e */
[----:B------:R-:W-:Y:S06]  /*18c0*/  BRA `(.L_x_30) ;  /* 0x0000000000087947 */ /* 0x000fec0003800000 */
.L_x_31:
[----:B------:R-:W-:Y:S01]  /*18d0*/  LOP3.LUT R3, R17, 0x80000, RZ, 0xfc, !PT ;  /* 0x0008000011037812 */ /* 0x000fe200078efcff */
[----:B------:R-:W-:-:S07]  /*18e0*/  IMAD.MOV.U32 R2, RZ, RZ, R16 ;  /* 0x000000ffff027224 */ /* 0x000fce00078e0010 */
.L_x_30:
[----:B------:R-:W-:Y:S05]  /*18f0*/  BSYNC.RECONVERGENT B1 ;  /* 0x0000000000017941 */ /* 0x000fea0003800200 */
.L_x_28:
[----:B------:R-:W-:Y:S02]  /*1900*/  IMAD.MOV.U32 R4, RZ, RZ, R2 ;  /* 0x000000ffff047224 */ /* 0x000fe400078e0002 */
[----:B------:R-:W-:Y:S02]  /*1910*/  IMAD.MOV.U32 R5, RZ, RZ, R3 ;  /* 0x000000ffff057224 */ /* 0x000fe400078e0003 */
[----:B------:R-:W-:Y:S02]  /*1920*/  IMAD.MOV.U32 R2, RZ, RZ, R0 ;  /* 0x000000ffff027224 */ /* 0x000fe400078e0000 */
[----:B------:R-:W-:-:S04]  /*1930*/  IMAD.MOV.U32 R3, RZ, RZ, 0x0 ;  /* 0x00000000ff037424 */ /* 0x000fc800078e00ff */
[----:B------:R-:W-:Y:S05]  /*1940*/  RET.REL.NODEC R2 `(_Z15cleaning_kernelPiS_iiPKiiddd) ;  /* 0xffffffe402ac7950 */ /* 0x000fea0003c3ffff */
        .type           $_Z15cleaning_kernelPiS_iiPKiiddd$__internal_trig_reduction_slowpathd,@function
        .size           $_Z15cleaning_kernelPiS_iiPKiiddd$__internal_trig_reduction_slowpathd,(.L_x_42 - $_Z15cleaning_kernelPiS_iiPKiiddd$__internal_trig_reduction_slowpathd)
$_Z15cleaning_kernelPiS_iiPKiiddd$__internal_trig_reduction_slowpathd:
[--C-:B------:R-:W-:Y:S01]  /*1950*/  SHF.R.U32.HI R5, RZ, 0x14, R4.reuse ;  /* 0x00000014ff057819 */ /* 0x100fe20000011604 */
[----:B------:R-:W-:Y:S02]  /*1960*/  IMAD.MOV.U32 R9, RZ, RZ, R4 ;  /* 0x000000ffff097224 */ /* 0x000fe400078e0004 */
[----:B------:R-:W-:Y:S01]  /*1970*/  IMAD.MOV.U32 R6, RZ, RZ, RZ ;  /* 0x000000ffff067224 */ /* 0x000fe200078e00ff */
[----:B------:R-:W-:-:S04]  /*1980*/  LOP3.LUT R7, R5, 0x7ff, RZ, 0xc0, !PT ;  /* 0x000007ff05077812 */ /* 0x000fc800078ec0ff */
[----:B------:R-:W-:-:S13]  /*1990*/  ISETP.NE.AND P0, PT, R7, 0x7ff, PT ;  /* 0x000007ff0700780c */ /* 0x000fda0003f05270 */
[----:B------:R-:W-:Y:S05]  /*19a0*/  @!P0 BRA `(.L_x_33) ;  /* 0x0000000800488947 */ /* 0x000fea0003800000 */
[----:B------:R-:W-:Y:S01]  /*19b0*/  VIADD R7, R7, 0xfffffc00 ;  /* 0xfffffc0007077836 */ /* 0x000fe20000000000 */
[----:B------:R-:W-:Y:S01]  /*19c0*/  BSSY.RECONVERGENT B2, `(.L_x_34) ;  /* 0x000002f000027945 */ /* 0x000fe20003800200 */
[----:B------:R-:W-:-:S03]  /*19d0*/  CS2R R18, SRZ ;  /* 0x0000000000127805 */ /* 0x000fc6000001ff00 */
[----:B------:R-:W-:Y:S02]  /*19e0*/  SHF.R.U32.HI R6, RZ, 0x6, R7 ;  /* 0x00000006ff067819 */ /* 0x000fe40000011607 */
[----:B------:R-:W-:Y:S02]  /*19f0*/  ISETP.GE.U32.AND P0, PT, R7, 0x80, PT ;  /* 0x000000800700780c */ /* 0x000fe40003f06070 */
[C---:B------:R-:W-:Y:S02]  /*1a00*/  IADD3 R7, PT, PT, -R6.reuse, 0x13, RZ ;  /* 0x0000001306077810 */ /* 0x040fe40007ffe1ff */
[----:B------:R-:W-:Y:S02]  /*1a10*/  IADD3 R25, PT, PT, -R6, 0xf, RZ ;  /* 0x0000000f06197810 */ /* 0x000fe40007ffe1ff */
[----:B------:R-:W-:-:S04]  /*1a20*/  SEL R7, R7, 0x12, P0 ;  /* 0x0000001207077807 */ /* 0x000fc80000000000 */
[----:B------:R-:W-:-:S13]  /*1a30*/  ISETP.GE.AND P0, PT, R25, R7, PT ;  /* 0x000000071900720c */ /* 0x000fda0003f06270 */
[----:B------:R-:W-:Y:S05]  /*1a40*/  @P0 BRA `(.L_x_35) ;  /* 0x0000000000980947 */ /* 0x000fea0003800000 */
[----:B------:R-:W0:Y:S01]  /*1a50*/  LDC.64 R16, c[0x0][0x358] ;  /* 0x0000d600ff107b82 */ /* 0x000e220000000a00 */
[C---:B------:R-:W-:Y:S01]  /*1a60*/  SHF.L.U64.HI R20, R8.reuse, 0xb, R9 ;  /* 0x0000000b08147819 */ /* 0x040fe20000010209 */
[----:B------:R-:W-:Y:S01]  /*1a70*/  BSSY.RECONVERGENT B3, `(.L_x_36) ;  /* 0x0000022000037945 */ /* 0x000fe20003800200 */
[----:B------:R-:W-:Y:S01]  /*1a80*/  IMAD.SHL.U32 R9, R8, 0x800, RZ ;  /* 0x0000080008097824 */ /* 0x000fe200078e00ff */
[----:B------:R-:W-:Y:S01]  /*1a90*/  IADD3 R23, PT, PT, RZ, -R6, -R7 ;  /* 0x80000006ff177210 */ /* 0x000fe20007ffe807 */
[----:B------:R-:W-:Y:S01]  /*1aa0*/  IMAD.MOV.U32 R22, RZ, RZ, RZ ;  /* 0x000000ffff167224 */ /* 0x000fe200078e00ff */
[----:B------:R-:W-:Y:S02]  /*1ab0*/  CS2R R18, SRZ ;  /* 0x0000000000127805 */ /* 0x000fe4000001ff00 */
[----:B------:R-:W-:-:S07]  /*1ac0*/  LOP3.LUT R8, R20, 0x80000000, RZ, 0xfc, !PT ;  /* 0x8000000014087812 */ /* 0x000fce00078efcff */
.L_x_37:
[----:B------:R-:W1:Y:S01]  /*1ad0*/  LDC.64 R20, c[0x4][RZ] ;  /* 0x01000000ff147b82 */ /* 0x000e620000000a00 */
[----:B0-----:R-:W-:Y:S02]  /*1ae0*/  R2UR UR6, R16 ;  /* 0x00000000100672ca */ /* 0x001fe400000e0000 */
[----:B------:R-:W-:Y:S01]  /*1af0*/  R2UR UR7, R17 ;  /* 0x00000000110772ca */ /* 0x000fe200000e0000 */
[----:B-1----:R-:W-:-:S12]  /*1b00*/  IMAD.WIDE R20, R25, 0x8, R20 ;  /* 0x0000000819147825 */ /* 0x002fd800078e0214 */
[----:B------:R-:W2:Y:S01]  /*1b10*/  LDG.E.64.CONSTANT R20, desc[UR6][R20.64] ;  /* 0x0000000614147981 */ /* 0x000ea2000c1e9b00 */
[----:B------:R-:W-:Y:S02]  /*1b20*/  VIADD R23, R23, 0x1 ;  /* 0x0000000117177836 */ /* 0x000fe40000000000 */
[----:B------:R-:W-:Y:S02]  /*1b30*/  VIADD R25, R25, 0x1 ;  /* 0x0000000119197836 */ /* 0x000fe40000000000 */
[----:B--2---:R-:W-:-:S04]  /*1b40*/  IMAD.WIDE.U32 R18, P2, R20, R9, R18 ;  /* 0x0000000914127225 */ /* 0x004fc80007840012 */
[----:B------:R-:W-:Y:S02]  /*1b50*/  IMAD R27, R20, R8, RZ ;  /* 0x00000008141b7224 */ /* 0x000fe400078e02ff */
[CC--:B------:R-:W-:Y:S02]  /*1b60*/  IMAD R24, R21.reuse, R9.reuse, RZ ;  /* 0x0000000915187224 */ /* 0x0c0fe400078e02ff */
[----:B------:R-:W-:Y:S01]  /*1b70*/  IMAD.HI.U32 R29, R21, R9, RZ ;  /* 0x00000009151d7227 */ /* 0x000fe200078e00ff */
[----:B------:R-:W-:-:S03]  /*1b80*/  IADD3 R19, P0, PT, R27, R19, RZ ;  /* 0x000000131b137210 */ /* 0x000fc60007f1e0ff */
[----:B------:R-:W-:Y:S01]  /*1b90*/  IMAD R27, R22, 0x8, R1 ;  /* 0x00000008161b7824 */ /* 0x000fe200078e0201 */
[----:B------:R-:W-:Y:S01]  /*1ba0*/  IADD3 R19, P1, PT, R24, R19, RZ ;  /* 0x0000001318137210 */ /* 0x000fe20007f3e0ff */
[----:B------:R-:W-:-:S04]  /*1bb0*/  IMAD.HI.U32 R24, R20, R8, RZ ;  /* 0x0000000814187227 */ /* 0x000fc800078e00ff */
[----:B------:R-:W-:Y:S01]  /*1bc0*/  IMAD.X R24, RZ, RZ, R24, P2 ;  /* 0x000000ffff187224 */ /* 0x000fe200010e0618 */
[----:B------:R0:W-:Y:S01]  /*1bd0*/  STL.64 [R27], R18 ;  /* 0x000000121b007387 */ /* 0x0001e20000100a00 */
[----:B------:R-:W-:-:S03]  /*1be0*/  IMAD.HI.U32 R20, R21, R8, RZ ;  /* 0x0000000815147227 */ /* 0x000fc600078e00ff */
[----:B------:R-:W-:Y:S01]  /*1bf0*/  IADD3.X R24, P0, PT, R29, R24, RZ, P0, !PT ;  /* 0x000000181d187210 */ /* 0x000fe2000071e4ff */
[----:B------:R-:W-:Y:S02]  /*1c00*/  IMAD R21, R21, R8, RZ ;  /* 0x0000000815157224 */ /* 0x000fe400078e02ff */
[----:B------:R-:W-:Y:S02]  /*1c10*/  VIADD R22, R22, 0x1 ;  /* 0x0000000116167836 */ /* 0x000fe40000000000 */
[----:B------:R-:W-:Y:S01]  /*1c20*/  IMAD.X R20, RZ, RZ, R20, P0 ;  /* 0x000000ffff147224 */ /* 0x000fe200000e0614 */
[----:B------:R-:W-:Y:S02]  /*1c30*/  ISETP.NE.AND P0, PT, R23, -0xf, PT ;  /* 0xfffffff11700780c */ /* 0x000fe40003f05270 */
[----:B------:R-:W-:-:S05]  /*1c40*/  IADD3.X R24, P1, PT, R21, R24, RZ, P1, !PT ;  /* 0x0000001815187210 */ /* 0x000fca0000f3e4ff */
[----:B------:R-:W-:Y:S02]  /*1c50*/  IMAD.X R21, RZ, RZ, R20, P1 ;  /* 0x000000ffff157224 */ /* 0x000fe400008e0614 */
[----:B0-----:R-:W-:Y:S02]  /*1c60*/  IMAD.MOV.U32 R18, RZ, RZ, R24 ;  /* 0x000000ffff127224 */ /* 0x001fe400078e0018 */
[----:B------:R-:W-:Y:S02]  /*1c70*/  IMAD.MOV.U32 R19, RZ, RZ, R21 ;  /* 0x000000ffff137224 */ /* 0x000fe400078e0015 */
[----:B------:R-:W-:Y:S05]  /*1c80*/  @P0 BRA `(.L_x_37) ;  /* 0xfffffffc00900947 */ /* 0x000fea000383ffff */
[----:B------:R-:W-:Y:S05]  /*1c90*/  BSYNC.RECONVERGENT B3 ;  /* 0x0000000000037941 */ /* 0x000fea0003800200 */
.L_x_36:
[----:B------:R-:W-:-:S07]  /*1ca0*/  IMAD.MOV.U32 R25, RZ, RZ, R7 ;  /* 0x000000ffff197224 */ /* 0x000fce00078e0007 */
.L_x_35:
[----:B------:R-:W-:Y:S05]  /*1cb0*/  BSYNC.RECONVERGENT B2 ;  /* 0x0000000000027941 */ /* 0x000fea0003800200 */
.L_x_34:
[----:B------:R-:W-:Y:S01]  /*1cc0*/  LOP3.LUT P0, R23, R5, 0x3f, RZ, 0xc0, !PT ;  /* 0x0000003f05177812 */ /* 0x000fe2000780c0ff */
[----:B------:R-:W-:-:S04]  /*1cd0*/  IMAD.IADD R6, R6, 0x1, R25 ;  /* 0x0000000106067824 */ /* 0x000fc800078e0219 */
[----:B------:R-:W-:-:S05]  /*1ce0*/  IMAD.U32 R17, R6, 0x8, R1 ;  /* 0x0000000806117824 */ /* 0x000fca00078e0001 */
[----:B------:R0:W-:Y:S04]  /*1cf0*/  STL.64 [R17+-0x78], R18 ;  /* 0xffff881211007387 */ /* 0x0001e80000100a00 */
[----:B------:R-:W2:Y:S04]  /*1d00*/  @P0 LDL.64 R20, [R1+0x8] ;  /* 0x0000080001140983 */ /* 0x000ea80000100a00 */
[----:B------:R-:W3:Y:S04]  /*1d10*/  LDL.64 R8, [R1+0x10] ;  /* 0x0000100001087983 */ /* 0x000ee80000100a00 */
[----:B------:R-:W4:Y:S01]  /*1d20*/  LDL.64 R6, [R1+0x18] ;  /* 0x0000180001067983 */ /* 0x000f220000100a00 */
[----:B------:R-:W-:Y:S01]  /*1d30*/  @P0 LOP3.LUT R5, R23, 0x3f, RZ, 0x3c, !PT ;  /* 0x0000003f17050812 */ /* 0x000fe200078e3cff */
[----:B------:R-:W-:Y:S01]  /*1d40*/  BSSY.RECONVERGENT B2, `(.L_x_38) ;  /* 0x0000034000027945 */ /* 0x000fe20003800200 */
[----:B--2---:R-:W-:-:S02]  /*1d50*/  @P0 SHF.R.U64 R16, R20, 0x1, R21 ;  /* 0x0000000114100819 */ /* 0x004fc40000001215 */
[----:B------:R-:W-:Y:S02]  /*1d60*/  @P0 SHF.R.U32.HI R20, RZ, 0x1, R21 ;  /* 0x00000001ff140819 */ /* 0x000fe40000011615 */
[----:B---3--:R-:W-:Y:S02]  /*1d70*/  @P0 SHF.L.U32 R21, R8, R23, RZ ;  /* 0x0000001708150219 */ /* 0x008fe400000006ff */
[----:B------:R-:W-:Y:S02]  /*1d80*/  @P0 SHF.R.U64 R16, R16, R5, R20 ;  /* 0x0000000510100219 */ /* 0x000fe40000001214 */
[--C-:B------:R-:W-:Y:S02]  /*1d90*/  @P0 SHF.R.U32.HI R26, RZ, 0x1, R9.reuse ;  /* 0x00000001ff1a0819 */ /* 0x100fe40000011609 */
[C-C-:B------:R-:W-:Y:S02]  /*1da0*/  @P0 SHF.R.U64 R24, R8.reuse, 0x1, R9.reuse ;  /* 0x0000000108180819 */ /* 0x140fe40000001209 */
[----:B------:R-:W-:-:S02]  /*1db0*/  @P0 SHF.L.U64.HI R22, R8, R23, R9 ;  /* 0x0000001708160219 */ /* 0x000fc40000010209 */
[----:B0-----:R-:W-:Y:S02]  /*1dc0*/  @P0 SHF.R.U32.HI R17, RZ, R5, R20 ;  /* 0x00000005ff110219 */ /* 0x001fe40000011614 */
[----:B------:R-:W-:Y:S02]  /*1dd0*/  @P0 LOP3.LUT R8, R21, R16, RZ, 0xfc, !PT ;  /* 0x0000001015080212 */ /* 0x000fe400078efcff */
[----:B----4-:R-:W-:Y:S02]  /*1de0*/  @P0 SHF.L.U32 R18, R6, R23, RZ ;  /* 0x0000001706120219 */ /* 0x010fe400000006ff */
[----:B------:R-:W-:Y:S01]  /*1df0*/  @P0 SHF.R.U64 R19, R24, R5, R26 ;  /* 0x0000000518130219 */ /* 0x000fe2000000121a */
[----:B------:R-:W-:Y:S01]  /*1e00*/  IMAD.SHL.U32 R16, R8, 0x4, RZ ;  /* 0x0000000408107824 */ /* 0x000fe200078e00ff */
[----:B------:R-:W-:Y:S02]  /*1e10*/  @P0 LOP3.LUT R9, R22, R17, RZ, 0xfc, !PT ;  /* 0x0000001116090212 */ /* 0x000fe400078efcff */
[----:B------:R-:W-:-:S02]  /*1e20*/  @P0 SHF.L.U64.HI R20, R6, R23, R7 ;  /* 0x0000001706140219 */ /* 0x000fc40000010207 */
[----:B------:R-:W-:Y:S02]  /*1e30*/  @P0 SHF.R.U32.HI R5, RZ, R5, R26 ;  /* 0x00000005ff050219 */ /* 0x000fe4000001161a */
[----:B------:R-:W-:Y:S02]  /*1e40*/  @P0 LOP3.LUT R6, R18, R19, RZ, 0xfc, !PT ;  /* 0x0000001312060212 */ /* 0x000fe400078efcff */
[----:B------:R-:W-:Y:S02]  /*1e50*/  SHF.L.U64.HI R17, R8, 0x2, R9 ;  /* 0x0000000208117819 */ /* 0x000fe40000010209 */
[----:B------:R-:W-:Y:S02]  /*1e60*/  @P0 LOP3.LUT R7, R20, R5, RZ, 0xfc, !PT ;  /* 0x0000000514070212 */ /* 0x000fe400078efcff */
[----:B------:R-:W-:Y:S02]  /*1e70*/  SHF.L.W.U32.HI R9, R9, 0x2, R6 ;  /* 0x0000000209097819 */ /* 0x000fe40000010e06 */
[----:B------:R-:W-:-:S02]  /*1e80*/  IADD3 RZ, P0, PT, RZ, -R16, RZ ;  /* 0x80000010ffff7210 */ /* 0x000fc40007f1e0ff */
[----:B------:R-:W-:Y:S02]  /*1e90*/  LOP3.LUT R5, RZ, R17, RZ, 0x33, !PT ;  /* 0x00000011ff057212 */ /* 0x000fe400078e33ff */
[----:B------:R-:W-:Y:S02]  /*1ea0*/  SHF.L.W.U32.HI R6, R6, 0x2, R7 ;  /* 0x0000000206067819 */ /* 0x000fe40000010e07 */
[----:B------:R-:W-:Y:S02]  /*1eb0*/  LOP3.LUT R8, RZ, R9, RZ, 0x33, !PT ;  /* 0x00000009ff087212 */ /* 0x000fe400078e33ff */
[----:B------:R-:W-:Y:S02]  /*1ec0*/  IADD3.X R20, P0, PT, RZ, R5, RZ, P0, !PT ;  /* 0x00000005ff147210 */ /* 0x000fe4000071e4ff */
[----:B------:R-:W-:Y:S02]  /*1ed0*/  LOP3.LUT R5, RZ, R6, RZ, 0x33, !PT ;  /* 0x00000006ff057212 */ /* 0x000fe400078e33ff */
[----:B------:R-:W-:-:S02]  /*1ee0*/  IADD3.X R8, P1, PT, RZ, R8, RZ, P0, !PT ;  /* 0x00000008ff087210 */ /* 0x000fc4000073e4ff */
[----:B------:R-:W-:-:S03]  /*1ef0*/  ISETP.GT.U32.AND P2, PT, R9, -0x1, PT ;  /* 0xffffffff0900780c */ /* 0x000fc60003f44070 */
[----:B------:R-:W-:Y:S01]  /*1f00*/  IMAD.X R5, RZ, RZ, R5, P1 ;  /* 0x000000ffff057224 */ /* 0x000fe200008e0605 */
[----:B------:R-:W-:-:S04]  /*1f10*/  ISETP.GT.AND.EX P0, PT, R6, -0x1, PT, P2 ;  /* 0xffffffff0600780c */ /* 0x000fc80003f04320 */
[----:B------:R-:W-:Y:S02]  /*1f20*/  SEL R5, R6, R5, P0 ;  /* 0x0000000506057207 */ /* 0x000fe40000000000 */
[----:B------:R-:W-:Y:S02]  /*1f30*/  SEL R18, R9, R8, P0 ;  /* 0x0000000809127207 */ /* 0x000fe40000000000 */
[----:B------:R-:W-:-:S04]  /*1f40*/  ISETP.NE.U32.AND P1, PT, R5, RZ, PT ;  /* 0x000000ff0500720c */ /* 0x000fc80003f25070 */
[----:B------:R-:W-:Y:S01]  /*1f50*/  SEL R9, R18, R5, !P1 ;  /* 0x0000000512097207 */ /* 0x000fe20004800000 */
[----:B------:R-:W-:-:S05]  /*1f60*/  @!P0 IMAD.MOV R16, RZ, RZ, -R16 ;  /* 0x000000ffff108224 */ /* 0x000fca00078e0a10 */
[----:B------:R-:W0:Y:S02]  /*1f70*/  FLO.U32 R9, R9 ;  /* 0x0000000900097300 */ /* 0x000e2400000e0000 */
[C---:B0-----:R-:W-:Y:S02]  /*1f80*/  IADD3 R19, PT, PT, -R9.reuse, 0x1f, RZ ;  /* 0x0000001f09137810 */ /* 0x041fe40007ffe1ff */
[----:B------:R-:W-:-:S03]  /*1f90*/  IADD3 R8, PT, PT, -R9, 0x3f, RZ ;  /* 0x0000003f09087810 */ /* 0x000fc60007ffe1ff */
[----:B------:R-:W-:Y:S01]  /*1fa0*/  @P1 IMAD.MOV R8, RZ, RZ, R19 ;  /* 0x000000ffff081224 */ /* 0x000fe200078e0213 */
[----:B------:R-:W-:-:S04]  /*1fb0*/  SEL R19, R17, R20, P0 ;  /* 0x0000001411137207 */ /* 0x000fc80000000000 */
[----:B------:R-:W-:-:S13]  /*1fc0*/  ISETP.NE.AND P1, PT, R8, RZ, PT ;  /* 0x000000ff0800720c */ /* 0x000fda0003f25270 */
[----:B------:R-:W-:Y:S05]  /*1fd0*/  @!P1 BRA `(.L_x_39) ;  /* 0x0000000000289947 */ /* 0x000fea0003800000 */
[----:B------:R-:W-:Y:S02]  /*1fe0*/  LOP3.LUT R9, R8, 0x3f, RZ, 0xc0, !PT ;  /* 0x0000003f08097812 */ /* 0x000fe400078ec0ff */
[--C-:B------:R-:W-:Y:S02]  /*1ff0*/  SHF.R.U64 R17, R16, 0x1, R19.reuse ;  /* 0x0000000110117819 */ /* 0x100fe40000001213 */
[----:B------:R-:W-:Y:S02]  /*2000*/  SHF.R.U32.HI R19, RZ, 0x1, R19 ;  /* 0x00000001ff137819 */ /* 0x000fe40000011613 */
[----:B------:R-:W-:Y:S02]  /*2010*/  LOP3.LUT R16, R8, 0x3f, RZ, 0xc, !PT ;  /* 0x0000003f08107812 */ /* 0x000fe400078e0cff */
[CC--:B------:R-:W-:Y:S02]  /*2020*/  SHF.L.U64.HI R20, R18.reuse, R9.reuse, R5 ;  /* 0x0000000912147219 */ /* 0x0c0fe40000010205 */
[----:B------:R-:W-:-:S02]  /*2030*/  SHF.L.U32 R9, R18, R9, RZ ;  /* 0x0000000912097219 */ /* 0x000fc400000006ff */
[-CC-:B------:R-:W-:Y:S02]  /*2040*/  SHF.R.U64 R18, R17, R16.reuse, R19.reuse ;  /* 0x0000001011127219 */ /* 0x180fe40000001213 */
[----:B------:R-:W-:Y:S02]  /*2050*/  SHF.R.U32.HI R5, RZ, R16, R19 ;  /* 0x00000010ff057219 */ /* 0x000fe40000011613 */
[----:B------:R-:W-:Y:S02]  /*2060*/  LOP3.LUT R18, R9, R18, RZ, 0xfc, !PT ;  /* 0x0000001209127212 */ /* 0x000fe400078efcff */
[----:B------:R-:W-:-:S07]  /*2070*/  LOP3.LUT R5, R20, R5, RZ, 0xfc, !PT ;  /* 0x0000000514057212 */ /* 0x000fce00078efcff */
.L_x_39:
[----:B------:R-:W-:Y:S05]  /*2080*/  BSYNC.RECONVERGENT B2 ;  /* 0x0000000000027941 */ /* 0x000fea0003800200 */
.L_x_38:
[----:B------:R-:W-:Y:S01]  /*2090*/  IMAD.WIDE.U32 R20, R18, 0x2168c235, RZ ;  /* 0x2168c23512147825 */ /* 0x000fe200078e00ff */
[----:B------:R-:W-:-:S03]  /*20a0*/  SHF.R.U32.HI R7, RZ, 0x1e, R7 ;  /* 0x0000001eff077819 */ /* 0x000fc60000011607 */
[----:B------:R-:W-:Y:S01]  /*20b0*/  IMAD.MOV.U32 R16, RZ, RZ, R21 ;  /* 0x000000ffff107224 */ /* 0x000fe200078e0015 */
[----:B------:R-:W-:Y:S01]  /*20c0*/  IADD3 RZ, P1, PT, R20, R20, RZ ;  /* 0x0000001414ff7210 */ /* 0x000fe20007f3e0ff */
[----:B------:R-:W-:Y:S01]  /*20d0*/  IMAD.MOV.U32 R17, RZ, RZ, RZ ;  /* 0x000000ffff117224 */ /* 0x000fe200078e00ff */
[----:B------:R-:W-:Y:S01]  /*20e0*/  LEA.HI R6, R6, R7, RZ, 0x1 ;  /* 0x0000000706067211 */ /* 0x000fe200078f08ff */
[----:B------:R-:W-:-:S04]  /*20f0*/  IMAD.HI.U32 R9, R5, -0x36f0255e, RZ ;  /* 0xc90fdaa205097827 */ /* 0x000fc800078e00ff */
[----:B------:R-:W-:-:S04]  /*2100*/  IMAD.WIDE.U32 R16, R18, -0x36f0255e, R16 ;  /* 0xc90fdaa212107825 */ /* 0x000fc800078e0010 */
[C---:B------:R-:W-:Y:S02]  /*2110*/  IMAD R19, R5.reuse, -0x36f0255e, RZ ;  /* 0xc90fdaa205137824 */ /* 0x040fe400078e02ff */
[----:B------:R-:W-:-:S04]  /*2120*/  IMAD.WIDE.U32 R16, P2, R5, 0x2168c235, R16 ;  /* 0x2168c23505107825 */ /* 0x000fc80007840010 */
[----:B------:R-:W-:Y:S01]  /*2130*/  IMAD.X R5, RZ, RZ, R9, P2 ;  /* 0x000000ffff057224 */ /* 0x000fe200010e0609 */
[----:B------:R-:W-:Y:S02]  /*2140*/  IADD3 R9, P2, PT, R19, R17, RZ ;  /* 0x0000001113097210 */ /* 0x000fe40007f5e0ff */
[----:B------:R-:W-:Y:S02]  /*2150*/  IADD3.X RZ, P1, PT, R16, R16, RZ, P1, !PT ;  /* 0x0000001010ff7210 */ /* 0x000fe40000f3e4ff */
[C---:B------:R-:W-:Y:S01]  /*2160*/  ISETP.GT.U32.AND P3, PT, R9.reuse, RZ, PT ;  /* 0x000000ff0900720c */ /* 0x040fe20003f64070 */
[----:B------:R-:W-:Y:S01]  /*2170*/  IMAD.X R5, RZ, RZ, R5, P2 ;  /* 0x000000ffff057224 */ /* 0x000fe200010e0605 */
[----:B------:R-:W-:-:S04]  /*2180*/  IADD3.X R16, P2, PT, R9, R9, RZ, P1, !PT ;  /* 0x0000000909107210 */ /* 0x000fc80000f5e4ff */
[C---:B------:R-:W-:Y:S01]  /*2190*/  ISETP.GT.AND.EX P1, PT, R5.reuse, RZ, PT, P3 ;  /* 0x000000ff0500720c */ /* 0x040fe20003f24330 */
[----:B------:R-:W-:-:S03]  /*21a0*/  IMAD.X R18, R5, 0x1, R5, P2 ;  /* 0x0000000105127824 */ /* 0x000fc600010e0605 */
[----:B------:R-:W-:Y:S02]  /*21b0*/  SEL R16, R16, R9, P1 ;  /* 0x0000000910107207 */ /* 0x000fe40000800000 */
[----:B------:R-:W-:Y:S02]  /*21c0*/  SEL R18, R18, R5, P1 ;  /* 0x0000000512127207 */ /* 0x000fe40000800000 */
[----:B------:R-:W-:Y:S02]  /*21d0*/  IADD3 R5, P2, PT, R16, 0x1, RZ ;  /* 0x0000000110057810 */ /* 0x000fe40007f5e0ff */
[----:B------:R-:W-:Y:S02]  /*21e0*/  SEL R9, RZ, 0xffffffff, !P1 ;  /* 0xffffffffff097807 */ /* 0x000fe40004800000 */
[----:B------:R-:W-:Y:S01]  /*21f0*/  LOP3.LUT P1, R4, R4, 0x80000000, RZ, 0xc0, !PT ;  /* 0x8000000004047812 */ /* 0x000fe2000782c0ff */
[----:B------:R-:W-:Y:S02]  /*2200*/  IMAD.X R16, RZ, RZ, R18, P2 ;  /* 0x000000ffff107224 */ /* 0x000fe400010e0612 */
[----:B------:R-:W-:Y:S01]  /*2210*/  IMAD.IADD R9, R9, 0x1, -R8 ;  /* 0x0000000109097824 */ /* 0x000fe200078e0a08 */
[----:B------:R-:W-:-:S02]  /*2220*/  @!P0 LOP3.LUT R4, R4, 0x80000000, RZ, 0x3c, !PT ;  /* 0x8000000004048812 */ /* 0x000fc400078e3cff */
[----:B------:R-:W-:-:S04]  /*2230*/  SHF.R.U64 R5, R5, 0xa, R16 ;  /* 0x0000000a05057819 */ /* 0x000fc80000001210 */
[----:B------:R-:W-:-:S03]  /*2240*/  IADD3 R5, P2, PT, R5, 0x1, RZ ;  /* 0x0000000105057810 */ /* 0x000fc60007f5e0ff */
[----:B------:R-:W-:Y:S01]  /*2250*/  @P1 IMAD.MOV R6, RZ, RZ, -R6 ;  /* 0x000000ffff061224 */ /* 0x000fe200078e0a06 */
[----:B------:R-:W-:-:S04]  /*2260*/  LEA.HI.X R16, R16, RZ, RZ, 0x16, P2 ;  /* 0x000000ff10107211 */ /* 0x000fc800010fb4ff */
[--C-:B------:R-:W-:Y:S01]  /*2270*/  SHF.R.U64 R8, R5, 0x1, R16.reuse ;  /* 0x0000000105087819 */ /* 0x100fe20000001210 */
[----:B------:R-:W-:Y:S01]  /*2280*/  IMAD.SHL.U32 R5, R9, 0x100000, RZ ;  /* 0x0010000009057824 */ /* 0x000fe200078e00ff */
[----:B------:R-:W-:Y:S02]  /*2290*/  SHF.R.U32.HI R16, RZ, 0x1, R16 ;  /* 0x00000001ff107819 */ /* 0x000fe40000011610 */
[----:B------:R-:W-:-:S04]  /*22a0*/  IADD3 R8, P2, P3, RZ, RZ, R8 ;  /* 0x000000ffff087210 */ /* 0x000fc80007b5e008 */
[----:B------:R-:W-:-:S04]  /*22b0*/  IADD3.X R5, PT, PT, R5, 0x3fe00000, R16, P2, P3 ;  /* 0x3fe0000005057810 */ /* 0x000fc800017e6410 */
[----:B------:R-:W-:-:S07]  /*22c0*/  LOP3.LUT R9, R5, R4, RZ, 0xfc, !PT ;  /* 0x0000000405097212 */ /* 0x000fce00078efcff */
.L_x_33:
[----:B------:R-:W-:Y:S02]  /*22d0*/  IMAD.MOV.U32 R4, RZ, RZ, R0 ;  /* 0x000000ffff047224 */ /* 0x000fe400078e0000 */
[----:B------:R-:W-:-:S04]  /*22e0*/  IMAD.MOV.U32 R5, RZ, RZ, 0x0 ;  /* 0x00000000ff057424 */ /* 0x000fc800078e00ff */
[----:B------:R-:W-:Y:S05]  /*22f0*/  RET.REL.NODEC R4 `(_Z15cleaning_kernelPiS_iiPKiiddd) ;  /* 0xffffffdc04407950 */ /* 0x000fea0003c3ffff */
.L_x_40:
        /* <DEDUP_REMOVED lines=16> */
.L_x_42:


//--------------------- .nv.global.init           --------------------------
	.section	.nv.global.init,"aw",@progbits
	.align	16
.nv.global.init:
	.type		__cudart_sin_cos_coeffs,@object
	.size		__cudart_sin_cos_coeffs,(__cudart_i2opi_d - __cudart_sin_cos_coeffs)
__cudart_sin_cos_coeffs:
        /*0000*/ 	.byte	0x46, 0xd2, 0xb0, 0x2c, 0xf1, 0xe5, 0x5a, 0xbe, 0x92, 0xe3, 0xac, 0x69, 0xe3, 0x1d, 0xc7, 0x3e
        /*0010*/ 	.byte	0xa1, 0x62, 0xdb, 0x19, 0xa0, 0x01, 0x2a, 0xbf, 0x18, 0x08, 0x11, 0x11, 0x11, 0x11, 0x81, 0x3f
        /*0020*/ 	.byte	0x54, 0x55, 0x55, 0x55, 0x55, 0x55, 0xc5, 0xbf, 0x00, 0x00, 0x00, 0x00, 0x00, 0x00, 0x00, 0x00
        /*0030*/ 	.byte	0x00, 0x00, 0x00, 0x00, 0x00, 0x00, 0x00, 0x00, 0x64, 0x81, 0xfd, 0x20, 0x83, 0xff, 0xa8, 0xbd
        /*0040*/ 	.byte	0x28, 0x85, 0xef, 0xc1, 0xa7, 0xee, 0x21, 0x3e, 0xd9, 0xe6, 0x06, 0x8e, 0x4f, 0x7e, 0x92, 0xbe
        /*0050*/ 	.byte	0xe9, 0xbc, 0xdd, 0x19, 0xa0, 0x01, 0xfa, 0x3e, 0x47, 0x5d, 0xc1, 0x16, 0x6c, 0xc1, 0x56, 0xbf
        /*0060*/ 	.byte	0x51, 0x55, 0x55, 0x55, 0x55, 0x55, 0xa5, 0x3f, 0x00, 0x00, 0x00, 0x00, 0x00, 0x00, 0xe0, 0xbf
        /*0070*/ 	.byte	0x00, 0x00, 0x00, 0x00, 0x00, 0x00, 0xf0, 0x3f, 0x00, 0x00, 0x00, 0x00, 0x00, 0x00, 0x00, 0x00
	.type		__cudart_i2opi_d,@object
	.size		__cudart_i2opi_d,(.L_0 - __cudart_i2opi_d)
__cudart_i2opi_d:
        /* <DEDUP_REMOVED lines=9> */
.L_0:


//--------------------- .nv.shared._Z23compute_variance_kernelPKiiiddddPdPi --------------------------
	.section	.nv.shared._Z23compute_variance_kernelPKiiiddddPdPi,"aw",@nobits
	.sectionflags	@""
	.align	8
.nv.shared._Z23compute_variance_kernelPKiiiddddPdPi:
	.zero		7168


//--------------------- .nv.shared.reserved.0     --------------------------
	.section	.nv.shared.reserved.0,"aw",@nobits
	.weak		__nv_reservedSMEM_offset_0_alias
	.size		__nv_reservedSMEM_offset_0_alias, 0, 64
	.other		__nv_reservedSMEM_offset_0_alias,@"STO_CUDA_RESERVED_SHARED STV_DEFAULT"
__nv_reservedSMEM_offset_0_alias:
	.zero		0
	.zero		64


//--------------------- .nv.shared._Z18compute_sum_kernelPKiiidddPxPi --------------------------
	.section	.nv.shared._Z18compute_sum_kernelPKiiidddPxPi,"aw",@nobits
	.sectionflags	@""
	.align	8
.nv.shared._Z18compute_sum_kernelPKiiidddPxPi:
	.zero		7168


//--------------------- .nv.constant0._Z23compute_variance_kernelPKiiiddddPdPi --------------------------
	.section	.nv.constant0._Z23compute_variance_kernelPKiiiddddPdPi,"a",@progbits
	.sectionflags	@""
	.align	4
.nv.constant0._Z23compute_variance_kernelPKiiiddddPdPi:
	.zero		960


//--------------------- .nv.constant0._Z18compute_sum_kernelPKiiidddPxPi --------------------------
	.section	.nv.constant0._Z18compute_sum_kernelPKiiidddPxPi,"a",@progbits
	.sectionflags	@""
	.align	4
.nv.constant0._Z18compute_sum_kernelPKiiidddPxPi:
	.zero		952


//--------------------- .nv.constant0._Z15cleaning_kernelPiS_iiPKiiddd --------------------------
	.section	.nv.constant0._Z15cleaning_kernelPiS_iiPKiiddd,"a",@progbits
	.sectionflags	@""
	.align	4
.nv.constant0._Z15cleaning_kernelPiS_iiPKiiddd:
	.zero		960


//--------------------- SYMBOLS --------------------------

	.type		.nv.reservedSmem.offset0,@object
	.size		.nv.reservedSmem.offset0,0x4
	.type		.nv.reservedSmem.cap,@object
	.size		.nv.reservedSmem.cap,0x4
